// auto-generated by cutlass_sweep.gemm — config: {"arch": "sm_90", "cluster_m": 2, "cluster_n": 1, "dtype": "bf16", "dtype_b": "bf16", "layout": "nt", "stages": 0, "tile_k": 16, "tile_m": 64, "tile_n": 384}
#include "cutlass/cutlass.h"
#include "cutlass/gemm/collective/collective_builder.hpp"
#include "cutlass/gemm/device/gemm_universal_adapter.h"
#include "cutlass/gemm/kernel/gemm_universal.hpp"
#include "cutlass/epilogue/collective/collective_builder.hpp"

using ElemA = cutlass::bfloat16_t;
using ElemB = cutlass::bfloat16_t;
using ElemCD = cutlass::bfloat16_t;
using Acc  = float;
using TileShape    = cute::Shape<cute::_64, cute::_384, cute::_16>;
using ClusterShape = cute::Shape<cute::_2, cute::_1, cute::_1>;

using CollectiveEpilogue = typename cutlass::epilogue::collective::CollectiveBuilder<
    cutlass::arch::Sm90, cutlass::arch::OpClassTensorOp,
    TileShape, ClusterShape,
    cutlass::epilogue::collective::EpilogueTileAuto,
    Acc, Acc,
    ElemCD, cutlass::layout::RowMajor, 128 / cutlass::sizeof_bits<ElemCD>::value,
    ElemCD, cutlass::layout::RowMajor, 128 / cutlass::sizeof_bits<ElemCD>::value,
    cutlass::epilogue::collective::EpilogueScheduleAuto
  >::CollectiveOp;

using CollectiveMainloop = typename cutlass::gemm::collective::CollectiveBuilder<
    cutlass::arch::Sm90, cutlass::arch::OpClassTensorOp,
    ElemA, cutlass::layout::RowMajor, 128 / cutlass::sizeof_bits<ElemA>::value,
    ElemB, cutlass::layout::ColumnMajor, 128 / cutlass::sizeof_bits<ElemB>::value,
    Acc,
    TileShape, ClusterShape,
    cutlass::gemm::collective::StageCountAutoCarveout<static_cast<int>(sizeof(typename CollectiveEpilogue::SharedStorage))>,
    cutlass::gemm::collective::KernelScheduleAuto
  >::CollectiveOp;

using GemmKernel = cutlass::gemm::kernel::GemmUniversal<
    cute::Shape<int,int,int,int>,
    CollectiveMainloop,
    CollectiveEpilogue
>;
using Gemm = cutlass::gemm::device::GemmUniversalAdapter<GemmKernel>;

// Force the device kernel symbol into the cubin without needing a host main.
auto* _anchor = &cutlass::device_kernel<GemmKernel>;


// ===== COMPILED SASS (sm_90a) =====

	.target	sm_90a

	.elftype	@"ET_EXEC"


//--------------------- .note.nv.tkinfo           --------------------------
	.section	.note.nv.tkinfo,"",@"SHT_NOTE"
	.sectionflags	@"SHF_NOTE_NV_TKINFO"
	.tkinfo
        /*0018*/ 	.word	0x00000002
        /*0030*/ 	.string	""
        /*0030*/ 	.string	"ptxas"
        /*0030*/ 	.string	"Cuda compilation tools, release 13.0, V13.0.88"
        /*0030*/ 	.string	"Build cuda_13.0.r13.0/compiler.36424714_0"
        /*0030*/ 	.string	"-arch sm_90a -m 64 "



//--------------------- .note.nv.cuinfo           --------------------------
	.section	.note.nv.cuinfo,"",@"SHT_NOTE"
	.sectionflags	@"SHF_NOTE_NV_CUINFO"
        /*0018*/ 	.short	0x0002
        /*001a*/ 	.short	0x005a
        /*001c*/ 	.short	0x0082
	.zero		2


//--------------------- .nv.info                  --------------------------
	.section	.nv.info,"",@"SHT_CUDA_INFO"
	.align	4


	//----- nvinfo : EIATTR_REGCOUNT
	.align		4
        /*0000*/ 	.byte	0x04, 0x2f
        /*0002*/ 	.short	(.L_15 - .L_14)
	.align		4
.L_14:
        /*0004*/ 	.word	index@(_ZN7cutlass13device_kernelINS_4gemm6kernel13GemmUniversalIN4cute5tupleIJiiiiEEENS1_10collective13CollectiveMmaINS1_34MainloopSm90TmaGmmaWarpSpecializedILi16ENS5_IJNS4_1CILi2EEENSA_ILi1EEESC_EEENS1_32KernelTmaWarpSpecializedPingpongEEENS5_IJNSA_ILi64EEENSA_ILi384EEENSA_ILi16EEEEEENS_10bfloat16_tENS5_IJlSC_lEEESK_SL_NS4_8TiledMMAINS4_8MMA_AtomIJNS4_4SM904GMMA28MMA_64x192x16_F32BF16BF16_SSILNSP_5MajorE0ELSR_0ELNSP_7ScaleInE1ELSS_1EEEEEENS4_6LayoutINS5_IJSC_SC_SC_EEENS5_IJNSA_ILi0EEESX_SX_EEEEENS5_IJNS4_10UnderscoreES10_S10_EEEEENS4_13SM90_TMA_LOADENS4_14ComposedLayoutINS4_7SwizzleILi1ELi4ELi3EEENS4_18smem_ptr_flag_bitsILi16EEENSV_INS5_IJNSA_ILi8EEESI_EEENS5_IJSI_SC_EEEEEEEvNS4_8identityENS4_23SM90_TMA_LOAD_MULTICASTES1D_vS1E_EENS_8epilogue10collective6detail29Sm90TmaWarpSpecializedAdapterINS1I_15DefaultEpilogueISK_SL_SL_NS1H_6thread17LinearCombinationISK_Li1EffLNS1M_9ScaleType4KindE0ELNS_15FloatRoundStyleE2ESK_EENS1_15EpilogueDefaultEEEEEvvEEEEvNT_6ParamsE)
        /*0008*/ 	.word	0x000000a8


	//----- nvinfo : EIATTR_FRAME_SIZE
	.align		4
.L_15:
        /*000c*/ 	.byte	0x04, 0x11
        /*000e*/ 	.short	(.L_17 - .L_16)
	.align		4
.L_16:
        /*0010*/ 	.word	index@(_ZN7cutlass13device_kernelINS_4gemm6kernel13GemmUniversalIN4cute5tupleIJiiiiEEENS1_10collective13CollectiveMmaINS1_34MainloopSm90TmaGmmaWarpSpecializedILi16ENS5_IJNS4_1CILi2EEENSA_ILi1EEESC_EEENS1_32KernelTmaWarpSpecializedPingpongEEENS5_IJNSA_ILi64EEENSA_ILi384EEENSA_ILi16EEEEEENS_10bfloat16_tENS5_IJlSC_lEEESK_SL_NS4_8TiledMMAINS4_8MMA_AtomIJNS4_4SM904GMMA28MMA_64x192x16_F32BF16BF16_SSILNSP_5MajorE0ELSR_0ELNSP_7ScaleInE1ELSS_1EEEEEENS4_6LayoutINS5_IJSC_SC_SC_EEENS5_IJNSA_ILi0EEESX_SX_EEEEENS5_IJNS4_10UnderscoreES10_S10_EEEEENS4_13SM90_TMA_LOADENS4_14ComposedLayoutINS4_7SwizzleILi1ELi4ELi3EEENS4_18smem_ptr_flag_bitsILi16EEENSV_INS5_IJNSA_ILi8EEESI_EEENS5_IJSI_SC_EEEEEEEvNS4_8identityENS4_23SM90_TMA_LOAD_MULTICASTES1D_vS1E_EENS_8epilogue10collective6detail29Sm90TmaWarpSpecializedAdapterINS1I_15DefaultEpilogueISK_SL_SL_NS1H_6thread17LinearCombinationISK_Li1EffLNS1M_9ScaleType4KindE0ELNS_15FloatRoundStyleE2ESK_EENS1_15EpilogueDefaultEEEEEvvEEEEvNT_6ParamsE)
        /*0014*/ 	.word	0x00000008


	//----- nvinfo : EIATTR_MIN_STACK_SIZE
	.align		4
.L_17:
        /*0018*/ 	.byte	0x04, 0x12
        /*001a*/ 	.short	(.L_19 - .L_18)
	.align		4
.L_18:
        /*001c*/ 	.word	index@(_ZN7cutlass13device_kernelINS_4gemm6kernel13GemmUniversalIN4cute5tupleIJiiiiEEENS1_10collective13CollectiveMmaINS1_34MainloopSm90TmaGmmaWarpSpecializedILi16ENS5_IJNS4_1CILi2EEENSA_ILi1EEESC_EEENS1_32KernelTmaWarpSpecializedPingpongEEENS5_IJNSA_ILi64EEENSA_ILi384EEENSA_ILi16EEEEEENS_10bfloat16_tENS5_IJlSC_lEEESK_SL_NS4_8TiledMMAINS4_8MMA_AtomIJNS4_4SM904GMMA28MMA_64x192x16_F32BF16BF16_SSILNSP_5MajorE0ELSR_0ELNSP_7ScaleInE1ELSS_1EEEEEENS4_6LayoutINS5_IJSC_SC_SC_EEENS5_IJNSA_ILi0EEESX_SX_EEEEENS5_IJNS4_10UnderscoreES10_S10_EEEEENS4_13SM90_TMA_LOADENS4_14ComposedLayoutINS4_7SwizzleILi1ELi4ELi3EEENS4_18smem_ptr_flag_bitsILi16EEENSV_INS5_IJNSA_ILi8EEESI_EEENS5_IJSI_SC_EEEEEEEvNS4_8identityENS4_23SM90_TMA_LOAD_MULTICASTES1D_vS1E_EENS_8epilogue10collective6detail29Sm90TmaWarpSpecializedAdapterINS1I_15DefaultEpilogueISK_SL_SL_NS1H_6thread17LinearCombinationISK_Li1EffLNS1M_9ScaleType4KindE0ELNS_15FloatRoundStyleE2ESK_EENS1_15EpilogueDefaultEEEEEvvEEEEvNT_6ParamsE)
        /*0020*/ 	.word	0x00000008
.L_19:


//--------------------- .nv.compat                --------------------------
	.section	.nv.compat,"",@"SHT_CUDA_COMPAT_INFO"
	.align	4
        /*0000*/ 	.byte	0x02, 0x09, 0x01, 0x00, 0x02, 0x02, 0x04, 0x00, 0x02, 0x05, 0x05, 0x00, 0x03, 0x07, 0x01, 0x01
        /*0010*/ 	.byte	0x02, 0x03, 0x01, 0x00, 0x02, 0x06, 0x01, 0x00, 0x04, 0x0b, 0x08, 0x00, 0x00, 0x00, 0x00, 0x00
        /*0020*/ 	.byte	0x00, 0x00, 0x00, 0x00


//--------------------- .nv.info._ZN7cutlass13device_kernelINS_4gemm6kernel13GemmUniversalIN4cute5tupleIJiiiiEEENS1_10collective13CollectiveMmaINS1_34MainloopSm90TmaGmmaWarpSpecializedILi16ENS5_IJNS4_1CILi2EEENSA_ILi1EEESC_EEENS1_32KernelTmaWarpSpecializedPingpongEEENS5_IJNSA_ILi64EEENSA_ILi384EEENSA_ILi16EEEEEENS_10bfloat16_tENS5_IJlSC_lEEESK_SL_NS4_8TiledMMAINS4_8MMA_AtomIJNS4_4SM904GMMA28MMA_64x192x16_F32BF16BF16_SSILNSP_5MajorE0ELSR_0ELNSP_7ScaleInE1ELSS_1EEEEEENS4_6LayoutINS5_IJSC_SC_SC_EEENS5_IJNSA_ILi0EEESX_SX_EEEEENS5_IJNS4_10UnderscoreES10_S10_EEEEENS4_13SM90_TMA_LOADENS4_14ComposedLayoutINS4_7SwizzleILi1ELi4ELi3EEENS4_18smem_ptr_flag_bitsILi16EEENSV_INS5_IJNSA_ILi8EEESI_EEENS5_IJSI_SC_EEEEEEEvNS4_8identityENS4_23SM90_TMA_LOAD_MULTICASTES1D_vS1E_EENS_8epilogue10collective6detail29Sm90TmaWarpSpecializedAdapterINS1I_15DefaultEpilogueISK_SL_SL_NS1H_6thread17LinearCombinationISK_Li1EffLNS1M_9ScaleType4KindE0ELNS_15FloatRoundStyleE2ESK_EENS1_15EpilogueDefaultEEEEEvvEEEEvNT_6ParamsE --------------------------
	.section	.nv.info._ZN7cutlass13device_kernelINS_4gemm6kernel13GemmUniversalIN4cute5tupleIJiiiiEEENS1_10collective13CollectiveMmaINS1_34MainloopSm90TmaGmmaWarpSpecializedILi16ENS5_IJNS4_1CILi2EEENSA_ILi1EEESC_EEENS1_32KernelTmaWarpSpecializedPingpongEEENS5_IJNSA_ILi64EEENSA_ILi384EEENSA_ILi16EEEEEENS_10bfloat16_tENS5_IJlSC_lEEESK_SL_NS4_8TiledMMAINS4_8MMA_AtomIJNS4_4SM904GMMA28MMA_64x192x16_F32BF16BF16_SSILNSP_5MajorE0ELSR_0ELNSP_7ScaleInE1ELSS_1EEEEEENS4_6LayoutINS5_IJSC_SC_SC_EEENS5_IJNSA_ILi0EEESX_SX_EEEEENS5_IJNS4_10UnderscoreES10_S10_EEEEENS4_13SM90_TMA_LOADENS4_14ComposedLayoutINS4_7SwizzleILi1ELi4ELi3EEENS4_18smem_ptr_flag_bitsILi16EEENSV_INS5_IJNSA_ILi8EEESI_EEENS5_IJSI_SC_EEEEEEEvNS4_8identityENS4_23SM90_TMA_LOAD_MULTICASTES1D_vS1E_EENS_8epilogue10collective6detail29Sm90TmaWarpSpecializedAdapterINS1I_15DefaultEpilogueISK_SL_SL_NS1H_6thread17LinearCombinationISK_Li1EffLNS1M_9ScaleType4KindE0ELNS_15FloatRoundStyleE2ESK_EENS1_15EpilogueDefaultEEEEEvvEEEEvNT_6ParamsE,"",@"SHT_CUDA_INFO"
	.sectionflags	@""
	.align	4


	//----- nvinfo : EIATTR_CUDA_API_VERSION
	.align		4
        /*0000*/ 	.byte	0x04, 0x37
        /*0002*/ 	.short	(.L_21 - .L_20)
.L_20:
        /*0004*/ 	.word	0x00000082


	//----- nvinfo : EIATTR_KPARAM_INFO
	.align		4
.L_21:
        /*0008*/ 	.byte	0x04, 0x17
        /*000a*/ 	.short	(.L_23 - .L_22)
.L_22:
        /*000c*/ 	.word	0x00000000
        /*0010*/ 	.short	0x0000
        /*0012*/ 	.short	0x0070
        /*0014*/ 	.byte	0x00, 0xf0, 0x01, 0x10


	//----- nvinfo : EIATTR_SPARSE_MMA_MASK
	.align		4
.L_23:
        /*0018*/ 	.byte	0x03, 0x50
        /*001a*/ 	.short	0x0000


	//----- nvinfo : EIATTR_MAXREG_COUNT
	.align		4
        /*001c*/ 	.byte	0x03, 0x1b
        /*001e*/ 	.short	0x00a8


	//----- nvinfo : EIATTR_NUM_BARRIERS
	.align		4
        /*0020*/ 	.byte	0x02, 0x4c
        /*0022*/ 	.byte	0x01
	.zero		1


	//----- nvinfo : EIATTR_EXTERNS
	.align		4
        /*0024*/ 	.byte	0x04, 0x0f
        /*0026*/ 	.short	(.L_25 - .L_24)


	//   ....[0]....
	.align		4
.L_24:
        /*0028*/ 	.word	index@(__assertfail)


	//----- nvinfo : EIATTR_ANNOTATIONS
	.align		4
.L_25:
        /*002c*/ 	.byte	0x04, 0x55
        /*002e*/ 	.short	(.L_27 - .L_26)


	//   ....[0]....
.L_26:
        /*0030*/ 	.word	0x00000001
        /*0034*/ 	.byte	0x00, 0x10, 0x00, 0x00, 0x01, 0x00, 0x00, 0x00, 0x30, 0x10, 0x00, 0x00, 0x01, 0x00, 0x00, 0x00
        /*0044*/ 	.byte	0xb0, 0x15, 0x00, 0x00, 0x01, 0x00, 0x00, 0x00, 0xc0, 0x15, 0x00, 0x00, 0x01, 0x00, 0x00, 0x00
        /*0054*/ 	.byte	0xf0, 0x22, 0x00, 0x00, 0x01, 0x00, 0x00, 0x00, 0x20, 0x23, 0x00, 0x00, 0x01, 0x00, 0x00, 0x00
        /*0064*/ 	.byte	0x90, 0xf9, 0x00, 0x00, 0x01, 0x00, 0x00, 0x00, 0xc0, 0xf9, 0x00, 0x00, 0x01, 0x00, 0x00, 0x00
        /*0074*/ 	.byte	0x10, 0x00, 0x01, 0x00, 0x01, 0x00, 0x00, 0x00, 0x20, 0x00, 0x01, 0x00, 0x01, 0x00, 0x00, 0x00
        /*0084*/ 	.byte	0x90, 0x02, 0x01, 0x00, 0x01, 0x00, 0x00, 0x00, 0xa0, 0x02, 0x01, 0x00, 0x01, 0x00, 0x00, 0x00
        /*0094*/ 	.byte	0xc0, 0x07, 0x01, 0x00, 0x01, 0x00, 0x00, 0x00, 0x20, 0x08, 0x01, 0x00, 0x01, 0x00, 0x00, 0x00
        /*00a4*/ 	.byte	0xc0, 0x0d, 0x01, 0x00, 0x01, 0x00, 0x00, 0x00, 0xd0, 0x0d, 0x01, 0x00


	//----- nvinfo : EIATTR_MERCURY_ISA_VERSION
	.align		4
.L_27:
        /*00b0*/ 	.byte	0x03, 0x5f
        /*00b2*/ 	.short	0x0101


	//----- nvinfo : EIATTR_INT_WARP_WIDE_INSTR_OFFSETS
	.align		4
        /*00b4*/ 	.byte	0x04, 0x31
        /*00b6*/ 	.short	(.L_29 - .L_28)


	//   ....[0]....
.L_28:
        /*00b8*/ 	.word	0x00000790


	//   ....[1]....
        /*00bc*/ 	.word	0x000007d0


	//   ....[2]....
        /*00c0*/ 	.word	0x00000860


	//   ....[3]....
        /*00c4*/ 	.word	0x00000870


	//   ....[4]....
        /*00c8*/ 	.word	0x00000890


	//   ....[5]....
        /*00cc*/ 	.word	0x000008b0


	//   ....[6]....
        /*00d0*/ 	.word	0x000009a0


	//   ....[7]....
        /*00d4*/ 	.word	0x000009c0


	//   ....[8]....
        /*00d8*/ 	.word	0x00002120


	//----- nvinfo : EIATTR_COOP_GROUP_MASK_REGIDS
	.align		4
.L_29:
        /*00dc*/ 	.byte	0x04, 0x29
        /*00de*/ 	.short	(.L_31 - .L_30)


	//   ....[0]....
.L_30:
        /*00e0*/ 	.word	0xffffffff


	//   ....[1]....
        /*00e4*/ 	.word	0xffffffff


	//   ....[2]....
        /*00e8*/ 	.word	0xffffffff


	//   ....[3]....
        /*00ec*/ 	.word	0xffffffff


	//   ....[4]....
        /*00f0*/ 	.word	0xffffffff


	//   ....[5]....
        /*00f4*/ 	.word	0xffffffff


	//   ....[6]....
        /*00f8*/ 	.word	0xffffffff


	//----- nvinfo : EIATTR_COOP_GROUP_INSTR_OFFSETS
	.align		4
.L_31:
        /*00fc*/ 	.byte	0x04, 0x28
        /*00fe*/ 	.short	(.L_33 - .L_32)


	//   ....[0]....
.L_32:
        /*0100*/ 	.word	0x00000070


	//   ....[1]....
        /*0104*/ 	.word	0x00000090


	//   ....[2]....
        /*0108*/ 	.word	0x00000190


	//   ....[3]....
        /*010c*/ 	.word	0x00000570


	//   ....[4]....
        /*0110*/ 	.word	0x000005c0


	//   ....[5]....
        /*0114*/ 	.word	0x00000620


	//   ....[6]....
        /*0118*/ 	.word	0x00000b50


	//----- nvinfo : EIATTR_REG_RECONFIG
	.align		4
.L_33:
        /*011c*/ 	.byte	0x01, 0x54
	.zero		2


	//----- nvinfo : EIATTR_SYSCALL_OFFSETS
	.align		4
        /*0120*/ 	.byte	0x04, 0x46
        /*0122*/ 	.short	(.L_35 - .L_34)


	//   ....[0]....
.L_34:
        /*0124*/ 	.word	0x00001ad0


	//----- nvinfo : EIATTR_MBARRIER_INSTR_OFFSETS
	.align		4
.L_35:
        /*0128*/ 	.byte	0x04, 0x39
        /*012a*/ 	.short	(.L_37 - .L_36)


	//   ....[0]....
.L_36:
        /*012c*/ 	.word	0x00000330
        /*0130*/ 	.word	0x000000ff
        /*0134*/ 	.word	0x00000000
        /*0138*/ 	.short	0x0100
        /*013a*/ 	.byte	0x07
	.zero		1


	//   ....[1]....
        /*013c*/ 	.word	0x00000340
        /*0140*/ 	.word	0x000000ff
        /*0144*/ 	.word	0x00000080
        /*0148*/ 	.short	0x0100
        /*014a*/ 	.byte	0x07
	.zero		1


	//   ....[2]....
        /*014c*/ 	.word	0x00000350
        /*0150*/ 	.word	0x000000ff
        /*0154*/ 	.word	0x00000008
        /*0158*/ 	.short	0x0100
        /*015a*/ 	.byte	0x07
	.zero		1


	//   ....[3]....
        /*015c*/ 	.word	0x00000360
        /*0160*/ 	.word	0x000000ff
        /*0164*/ 	.word	0x00000088
        /*0168*/ 	.short	0x0100
        /*016a*/ 	.byte	0x07
	.zero		1


	//   ....[4]....
        /*016c*/ 	.word	0x00000370
        /*0170*/ 	.word	0x000000ff
        /*0174*/ 	.word	0x00000010
        /*0178*/ 	.short	0x0100
        /*017a*/ 	.byte	0x07
	.zero		1


	//   ....[5]....
        /*017c*/ 	.word	0x00000380
        /*0180*/ 	.word	0x000000ff
        /*0184*/ 	.word	0x00000090
        /*0188*/ 	.short	0x0100
        /*018a*/ 	.byte	0x07
	.zero		1


	//   ....[6]....
        /*018c*/ 	.word	0x00000390
        /*0190*/ 	.word	0x000000ff
        /*0194*/ 	.word	0x00000018
        /*0198*/ 	.short	0x0100
        /*019a*/ 	.byte	0x07
	.zero		1


	//   ....[7]....
        /*019c*/ 	.word	0x000003a0
        /*01a0*/ 	.word	0x000000ff
        /*01a4*/ 	.word	0x00000098
        /*01a8*/ 	.short	0x0100
        /*01aa*/ 	.byte	0x07
	.zero		1


	//   ....[8]....
        /*01ac*/ 	.word	0x000003b0
        /*01b0*/ 	.word	0x000000ff
        /*01b4*/ 	.word	0x00000020
        /*01b8*/ 	.short	0x0100
        /*01ba*/ 	.byte	0x07
	.zero		1


	//   ....[9]....
        /*01bc*/ 	.word	0x000003c0
        /*01c0*/ 	.word	0x000000ff
        /*01c4*/ 	.word	0x000000a0
        /*01c8*/ 	.short	0x0100
        /*01ca*/ 	.byte	0x07
	.zero		1


	//   ....[10]....
        /*01cc*/ 	.word	0x000003d0
        /*01d0*/ 	.word	0x000000ff
        /*01d4*/ 	.word	0x00000028
        /*01d8*/ 	.short	0x0100
        /*01da*/ 	.byte	0x07
	.zero		1


	//   ....[11]....
        /*01dc*/ 	.word	0x000003e0
        /*01e0*/ 	.word	0x000000ff
        /*01e4*/ 	.word	0x000000a8
        /*01e8*/ 	.short	0x0100
        /*01ea*/ 	.byte	0x07
	.zero		1


	//   ....[12]....
        /*01ec*/ 	.word	0x000003f0
        /*01f0*/ 	.word	0x000000ff
        /*01f4*/ 	.word	0x00000030
        /*01f8*/ 	.short	0x0100
        /*01fa*/ 	.byte	0x07
	.zero		1


	//   ....[13]....
        /*01fc*/ 	.word	0x00000400
        /*0200*/ 	.word	0x000000ff
        /*0204*/ 	.word	0x000000b0
        /*0208*/ 	.short	0x0100
        /*020a*/ 	.byte	0x07
	.zero		1


	//   ....[14]....
        /*020c*/ 	.word	0x00000410
        /*0210*/ 	.word	0x000000ff
        /*0214*/ 	.word	0x00000038
        /*0218*/ 	.short	0x0100
        /*021a*/ 	.byte	0x07
	.zero		1


	//   ....[15]....
        /*021c*/ 	.word	0x00000420
        /*0220*/ 	.word	0x000000ff
        /*0224*/ 	.word	0x000000b8
        /*0228*/ 	.short	0x0100
        /*022a*/ 	.byte	0x07
	.zero		1


	//   ....[16]....
        /*022c*/ 	.word	0x00000430
        /*0230*/ 	.word	0x000000ff
        /*0234*/ 	.word	0x00000040
        /*0238*/ 	.short	0x0100
        /*023a*/ 	.byte	0x07
	.zero		1


	//   ....[17]....
        /*023c*/ 	.word	0x00000440
        /*0240*/ 	.word	0x000000ff
        /*0244*/ 	.word	0x000000c0
        /*0248*/ 	.short	0x0100
        /*024a*/ 	.byte	0x07
	.zero		1


	//   ....[18]....
        /*024c*/ 	.word	0x00000450
        /*0250*/ 	.word	0x000000ff
        /*0254*/ 	.word	0x00000048
        /*0258*/ 	.short	0x0100
        /*025a*/ 	.byte	0x07
	.zero		1


	//   ....[19]....
        /*025c*/ 	.word	0x00000460
        /*0260*/ 	.word	0x000000ff
        /*0264*/ 	.word	0x000000c8
        /*0268*/ 	.short	0x0100
        /*026a*/ 	.byte	0x07
	.zero		1


	//   ....[20]....
        /*026c*/ 	.word	0x00000470
        /*0270*/ 	.word	0x000000ff
        /*0274*/ 	.word	0x00000050
        /*0278*/ 	.short	0x0100
        /*027a*/ 	.byte	0x07
	.zero		1


	//   ....[21]....
        /*027c*/ 	.word	0x00000480
        /*0280*/ 	.word	0x000000ff
        /*0284*/ 	.word	0x000000d0
        /*0288*/ 	.short	0x0100
        /*028a*/ 	.byte	0x07
	.zero		1


	//   ....[22]....
        /*028c*/ 	.word	0x00000490
        /*0290*/ 	.word	0x000000ff
        /*0294*/ 	.word	0x00000058
        /*0298*/ 	.short	0x0100
        /*029a*/ 	.byte	0x07
	.zero		1


	//   ....[23]....
        /*029c*/ 	.word	0x000004a0
        /*02a0*/ 	.word	0x000000ff
        /*02a4*/ 	.word	0x000000d8
        /*02a8*/ 	.short	0x0100
        /*02aa*/ 	.byte	0x07
	.zero		1


	//   ....[24]....
        /*02ac*/ 	.word	0x000004b0
        /*02b0*/ 	.word	0x000000ff
        /*02b4*/ 	.word	0x00000060
        /*02b8*/ 	.short	0x0100
        /*02ba*/ 	.byte	0x07
	.zero		1


	//   ....[25]....
        /*02bc*/ 	.word	0x000004c0
        /*02c0*/ 	.word	0x000000ff
        /*02c4*/ 	.word	0x000000e0
        /*02c8*/ 	.short	0x0100
        /*02ca*/ 	.byte	0x07
	.zero		1


	//   ....[26]....
        /*02cc*/ 	.word	0x000004d0
        /*02d0*/ 	.word	0x000000ff
        /*02d4*/ 	.word	0x00000068
        /*02d8*/ 	.short	0x0100
        /*02da*/ 	.byte	0x07
	.zero		1


	//   ....[27]....
        /*02dc*/ 	.word	0x000004e0
        /*02e0*/ 	.word	0x000000ff
        /*02e4*/ 	.word	0x000000e8
        /*02e8*/ 	.short	0x0100
        /*02ea*/ 	.byte	0x07
	.zero		1


	//   ....[28]....
        /*02ec*/ 	.word	0x000004f0
        /*02f0*/ 	.word	0x000000ff
        /*02f4*/ 	.word	0x00000070
        /*02f8*/ 	.short	0x0100
        /*02fa*/ 	.byte	0x07
	.zero		1


	//   ....[29]....
        /*02fc*/ 	.word	0x00000500
        /*0300*/ 	.word	0x000000ff
        /*0304*/ 	.word	0x000000f0
        /*0308*/ 	.short	0x0100
        /*030a*/ 	.byte	0x07
	.zero		1


	//   ....[30]....
        /*030c*/ 	.word	0x00000510
        /*0310*/ 	.word	0x000000ff
        /*0314*/ 	.word	0x00000078
        /*0318*/ 	.short	0x0100
        /*031a*/ 	.byte	0x07
	.zero		1


	//   ....[31]....
        /*031c*/ 	.word	0x00000520
        /*0320*/ 	.word	0x000000ff
        /*0324*/ 	.word	0x000000f8
        /*0328*/ 	.short	0x0100
        /*032a*/ 	.byte	0x07
	.zero		1


	//   ....[32]....
        /*032c*/ 	.word	0x00000a00
        /*0330*/ 	.word	0x000000ff
        /*0334*/ 	.word	0x00000130
        /*0338*/ 	.short	0x0100
        /*033a*/ 	.byte	0x08
	.zero		1


	//   ....[33]....
        /*033c*/ 	.word	0x00000a50
        /*0340*/ 	.word	0x000000ff
        /*0344*/ 	.word	0x00000138
        /*0348*/ 	.short	0x0100
        /*034a*/ 	.byte	0x08
	.zero		1


	//   ....[34]....
        /*034c*/ 	.word	0x00000a90
        /*0350*/ 	.word	0x000000ff
        /*0354*/ 	.word	0x00000110
        /*0358*/ 	.short	0x0100
        /*035a*/ 	.byte	0x0e
	.zero		1


	//   ....[35]....
        /*035c*/ 	.word	0x00000ae0
        /*0360*/ 	.word	0x000000ff
        /*0364*/ 	.word	0x00000118
        /*0368*/ 	.short	0x0100
        /*036a*/ 	.byte	0x0e
	.zero		1


	//   ....[36]....
        /*036c*/ 	.word	0x00000af0
        /*0370*/ 	.word	0x000000ff
        /*0374*/ 	.word	0x00000120
        /*0378*/ 	.short	0x0100
        /*037a*/ 	.byte	0x0e
	.zero		1


	//   ....[37]....
        /*037c*/ 	.word	0x00000b00
        /*0380*/ 	.word	0x000000ff
        /*0384*/ 	.word	0x00000128
        /*0388*/ 	.short	0x0100
        /*038a*/ 	.byte	0x0e
	.zero		1


	//   ....[38]....
        /*038c*/ 	.word	0x000019b0
        /*0390*/ 	.word	0x000000d8
        /*0394*/ 	.word	0x00000000
        /*0398*/ 	.short	0x010a
        /*039a*/ 	.byte	0x32
	.zero		1


	//   ....[39]....
        /*039c*/ 	.word	0x00001b70
        /*03a0*/ 	.word	0x00000003
        /*03a4*/ 	.word	0x00000000
        /*03a8*/ 	.short	0x010a
        /*03aa*/ 	.byte	0x3f
	.zero		1


	//   ....[40]....
        /*03ac*/ 	.word	0x00001bd0
        /*03b0*/ 	.word	0x00000003
        /*03b4*/ 	.word	0x00000000
        /*03b8*/ 	.short	0x010a
        /*03ba*/ 	.byte	0x3f
	.zero		1


	//   ....[41]....
        /*03bc*/ 	.word	0x00001e10
        /*03c0*/ 	.word	0x000000ff
        /*03c4*/ 	.word	0x00000000
        /*03c8*/ 	.short	0x010a
        /*03ca*/ 	.byte	0x04
	.zero		1


	//   ....[42]....
        /*03cc*/ 	.word	0x00001e50
        /*03d0*/ 	.word	0x000000ff
        /*03d4*/ 	.word	0x00000000
        /*03d8*/ 	.short	0x010a
        /*03da*/ 	.byte	0x04
	.zero		1


	//   ....[43]....
        /*03dc*/ 	.word	0x00001fa0
        /*03e0*/ 	.word	0x00000004
        /*03e4*/ 	.word	0x00000000
        /*03e8*/ 	.short	0x0101
        /*03ea*/ 	.byte	0x3f
	.zero		1


	//   ....[44]....
        /*03ec*/ 	.word	0x000020b0
        /*03f0*/ 	.word	0x00000003
        /*03f4*/ 	.word	0x00000000
        /*03f8*/ 	.short	0x0101
        /*03fa*/ 	.byte	0x31
	.zero		1


	//   ....[45]....
        /*03fc*/ 	.word	0x000021a0
        /*0400*/ 	.word	0x00000000
        /*0404*/ 	.word	0x00000000
        /*0408*/ 	.short	0x0101
        /*040a*/ 	.byte	0x3f
	.zero		1


	//   ....[46]....
        /*040c*/ 	.word	0x00002250
        /*0410*/ 	.word	0x000000d8
        /*0414*/ 	.word	0x00000010
        /*0418*/ 	.short	0x010a
        /*041a*/ 	.byte	0x32
	.zero		1


	//   ....[47]....
        /*041c*/ 	.word	0x0000f930
        /*0420*/ 	.word	0x00000000
        /*0424*/ 	.word	0x00000000
        /*0428*/ 	.short	0x0101
        /*042a*/ 	.byte	0x31
	.zero		1


	//   ....[48]....
        /*042c*/ 	.word	0x00010380
        /*0430*/ 	.word	0x0000000b
        /*0434*/ 	.word	0x00000080
        /*0438*/ 	.short	0x010a
        /*043a*/ 	.byte	0x3f
	.zero		1


	//   ....[49]....
        /*043c*/ 	.word	0x00010740
        /*0440*/ 	.word	0x00000003
        /*0444*/ 	.word	0x00000138
        /*0448*/ 	.short	0x0101
        /*044a*/ 	.byte	0x3f
	.zero		1


	//   ....[50]....
        /*044c*/ 	.word	0x00010f30
        /*0450*/ 	.word	0x00000007
        /*0454*/ 	.word	0x00000000
        /*0458*/ 	.short	0x010a
        /*045a*/ 	.byte	0x3f
	.zero		1


	//   ....[51]....
        /*045c*/ 	.word	0x00010fb0
        /*0460*/ 	.word	0x00000009
        /*0464*/ 	.word	0x00000000
        /*0468*/ 	.short	0x010a
        /*046a*/ 	.byte	0x3f
	.zero		1


	//   ....[52]....
        /*046c*/ 	.word	0x00011040
        /*0470*/ 	.word	0x00000006
        /*0474*/ 	.word	0x00000000
        /*0478*/ 	.short	0x010a
        /*047a*/ 	.byte	0x3f
	.zero		1


	//   ....[53]....
        /*047c*/ 	.word	0x000110d0
        /*0480*/ 	.word	0x00000009
        /*0484*/ 	.word	0x00000000
        /*0488*/ 	.short	0x010a
        /*048a*/ 	.byte	0x3f
	.zero		1


	//   ....[54]....
        /*048c*/ 	.word	0x00011160
        /*0490*/ 	.word	0x00000006
        /*0494*/ 	.word	0x00000000
        /*0498*/ 	.short	0x010a
        /*049a*/ 	.byte	0x3f
	.zero		1


	//   ....[55]....
        /*049c*/ 	.word	0x000111f0
        /*04a0*/ 	.word	0x00000009
        /*04a4*/ 	.word	0x00000000
        /*04a8*/ 	.short	0x010a
        /*04aa*/ 	.byte	0x3f
	.zero		1


	//   ....[56]....
        /*04ac*/ 	.word	0x00011280
        /*04b0*/ 	.word	0x00000006
        /*04b4*/ 	.word	0x00000000
        /*04b8*/ 	.short	0x010a
        /*04ba*/ 	.byte	0x3f
	.zero		1


	//   ....[57]....
        /*04bc*/ 	.word	0x00011310
        /*04c0*/ 	.word	0x00000009
        /*04c4*/ 	.word	0x00000000
        /*04c8*/ 	.short	0x010a
        /*04ca*/ 	.byte	0x3f
	.zero		1


	//   ....[58]....
        /*04cc*/ 	.word	0x000113a0
        /*04d0*/ 	.word	0x00000006
        /*04d4*/ 	.word	0x00000000
        /*04d8*/ 	.short	0x010a
        /*04da*/ 	.byte	0x3f
	.zero		1


	//   ....[59]....
        /*04dc*/ 	.word	0x00011430
        /*04e0*/ 	.word	0x00000009
        /*04e4*/ 	.word	0x00000000
        /*04e8*/ 	.short	0x010a
        /*04ea*/ 	.byte	0x3f
	.zero		1


	//   ....[60]....
        /*04ec*/ 	.word	0x000114c0
        /*04f0*/ 	.word	0x00000006
        /*04f4*/ 	.word	0x00000000
        /*04f8*/ 	.short	0x010a
        /*04fa*/ 	.byte	0x3f
	.zero		1


	//   ....[61]....
        /*04fc*/ 	.word	0x00011550
        /*0500*/ 	.word	0x00000009
        /*0504*/ 	.word	0x00000000
        /*0508*/ 	.short	0x010a
        /*050a*/ 	.byte	0x3f
	.zero		1


	//   ....[62]....
        /*050c*/ 	.word	0x000115e0
        /*0510*/ 	.word	0x00000006
        /*0514*/ 	.word	0x00000000
        /*0518*/ 	.short	0x010a
        /*051a*/ 	.byte	0x3f
	.zero		1


	//   ....[63]....
        /*051c*/ 	.word	0x00011670
        /*0520*/ 	.word	0x00000009
        /*0524*/ 	.word	0x00000000
        /*0528*/ 	.short	0x010a
        /*052a*/ 	.byte	0x3f
	.zero		1


	//   ....[64]....
        /*052c*/ 	.word	0x00011700
        /*0530*/ 	.word	0x00000006
        /*0534*/ 	.word	0x00000000
        /*0538*/ 	.short	0x010a
        /*053a*/ 	.byte	0x3f
	.zero		1


	//   ....[65]....
        /*053c*/ 	.word	0x00011790
        /*0540*/ 	.word	0x00000003
        /*0544*/ 	.word	0x00000000
        /*0548*/ 	.short	0x010a
        /*054a*/ 	.byte	0x3f
	.zero		1


	//   ....[66]....
        /*054c*/ 	.word	0x00011800
        /*0550*/ 	.word	0x00000000
        /*0554*/ 	.word	0x00000000
        /*0558*/ 	.short	0x010a
        /*055a*/ 	.byte	0x3f
	.zero		1


	//   ....[67]....
        /*055c*/ 	.word	0x00011850
        /*0560*/ 	.word	0x00000003
        /*0564*/ 	.word	0x00000000
        /*0568*/ 	.short	0x010a
        /*056a*/ 	.byte	0x3f
	.zero		1


	//   ....[68]....
        /*056c*/ 	.word	0x000118b0
        /*0570*/ 	.word	0x00000005
        /*0574*/ 	.word	0x00000000
        /*0578*/ 	.short	0x010a
        /*057a*/ 	.byte	0x3f
	.zero		1


	//   ....[69]....
        /*057c*/ 	.word	0x00011910
        /*0580*/ 	.word	0x00000000
        /*0584*/ 	.word	0x00000010
        /*0588*/ 	.short	0x010a
        /*058a*/ 	.byte	0x3f
	.zero		1


	//   ....[70]....
        /*058c*/ 	.word	0x000119e0
        /*0590*/ 	.word	0x0000000b
        /*0594*/ 	.word	0x00000080
        /*0598*/ 	.short	0x010a
        /*059a*/ 	.byte	0x3f
	.zero		1


	//   ....[71]....
        /*059c*/ 	.word	0x00011ab0
        /*05a0*/ 	.word	0x00000007
        /*05a4*/ 	.word	0x00000000
        /*05a8*/ 	.short	0x010a
        /*05aa*/ 	.byte	0x3f
	.zero		1


	//   ....[72]....
        /*05ac*/ 	.word	0x00011b00
        /*05b0*/ 	.word	0x00000009
        /*05b4*/ 	.word	0x00000000
        /*05b8*/ 	.short	0x010a
        /*05ba*/ 	.byte	0x3f
	.zero		1


	//   ....[73]....
        /*05bc*/ 	.word	0x00011b50
        /*05c0*/ 	.word	0x00000006
        /*05c4*/ 	.word	0x00000000
        /*05c8*/ 	.short	0x010a
        /*05ca*/ 	.byte	0x3f
	.zero		1


	//   ....[74]....
        /*05cc*/ 	.word	0x00011ba0
        /*05d0*/ 	.word	0x00000009
        /*05d4*/ 	.word	0x00000000
        /*05d8*/ 	.short	0x010a
        /*05da*/ 	.byte	0x3f
	.zero		1


	//   ....[75]....
        /*05dc*/ 	.word	0x00011bf0
        /*05e0*/ 	.word	0x00000006
        /*05e4*/ 	.word	0x00000000
        /*05e8*/ 	.short	0x010a
        /*05ea*/ 	.byte	0x3f
	.zero		1


	//   ....[76]....
        /*05ec*/ 	.word	0x00011c40
        /*05f0*/ 	.word	0x00000009
        /*05f4*/ 	.word	0x00000000
        /*05f8*/ 	.short	0x010a
        /*05fa*/ 	.byte	0x3f
	.zero		1


	//   ....[77]....
        /*05fc*/ 	.word	0x00011c90
        /*0600*/ 	.word	0x00000006
        /*0604*/ 	.word	0x00000000
        /*0608*/ 	.short	0x010a
        /*060a*/ 	.byte	0x3f
	.zero		1


	//   ....[78]....
        /*060c*/ 	.word	0x00011ce0
        /*0610*/ 	.word	0x00000009
        /*0614*/ 	.word	0x00000000
        /*0618*/ 	.short	0x010a
        /*061a*/ 	.byte	0x3f
	.zero		1


	//   ....[79]....
        /*061c*/ 	.word	0x00011d30
        /*0620*/ 	.word	0x00000006
        /*0624*/ 	.word	0x00000000
        /*0628*/ 	.short	0x010a
        /*062a*/ 	.byte	0x3f
	.zero		1


	//   ....[80]....
        /*062c*/ 	.word	0x00011d80
        /*0630*/ 	.word	0x00000009
        /*0634*/ 	.word	0x00000000
        /*0638*/ 	.short	0x010a
        /*063a*/ 	.byte	0x3f
	.zero		1


	//   ....[81]....
        /*063c*/ 	.word	0x00011dd0
        /*0640*/ 	.word	0x00000006
        /*0644*/ 	.word	0x00000000
        /*0648*/ 	.short	0x010a
        /*064a*/ 	.byte	0x3f
	.zero		1


	//   ....[82]....
        /*064c*/ 	.word	0x00011e20
        /*0650*/ 	.word	0x00000009
        /*0654*/ 	.word	0x00000000
        /*0658*/ 	.short	0x010a
        /*065a*/ 	.byte	0x3f
	.zero		1


	//   ....[83]....
        /*065c*/ 	.word	0x00011e70
        /*0660*/ 	.word	0x00000006
        /*0664*/ 	.word	0x00000000
        /*0668*/ 	.short	0x010a
        /*066a*/ 	.byte	0x3f
	.zero		1


	//   ....[84]....
        /*066c*/ 	.word	0x00011ec0
        /*0670*/ 	.word	0x00000009
        /*0674*/ 	.word	0x00000000
        /*0678*/ 	.short	0x010a
        /*067a*/ 	.byte	0x3f
	.zero		1


	//   ....[85]....
        /*067c*/ 	.word	0x00011f10
        /*0680*/ 	.word	0x00000006
        /*0684*/ 	.word	0x00000000
        /*0688*/ 	.short	0x010a
        /*068a*/ 	.byte	0x3f
	.zero		1


	//----- nvinfo : EIATTR_NUM_MBARRIERS
	.align		4
.L_37:
        /*068c*/ 	.byte	0x03, 0x38
        /*068e*/ 	.short	0x0026


	//----- nvinfo : EIATTR_EXIT_INSTR_OFFSETS
	.align		4
        /*0690*/ 	.byte	0x04, 0x1c
        /*0692*/ 	.short	(.L_39 - .L_38)


	//   ....[0]....
.L_38:
        /*0694*/ 	.word	0x000016a0


	//   ....[1]....
        /*0698*/ 	.word	0x00001700


	//   ....[2]....
        /*069c*/ 	.word	0x00010060


	//   ....[3]....
        /*06a0*/ 	.word	0x00010090


	//   ....[4]....
        /*06a4*/ 	.word	0x000117e0


	//----- nvinfo : EIATTR_MAX_THREADS
	.align		4
.L_39:
        /*06a8*/ 	.byte	0x04, 0x05
        /*06aa*/ 	.short	(.L_41 - .L_40)
.L_40:
        /*06ac*/ 	.word	0x00000180
        /*06b0*/ 	.word	0x00000001
        /*06b4*/ 	.word	0x00000001


	//----- nvinfo : EIATTR_CRS_STACK_SIZE
	.align		4
.L_41:
        /*06b8*/ 	.byte	0x04, 0x1e
        /*06ba*/ 	.short	(.L_43 - .L_42)
.L_42:
        /*06bc*/ 	.word	0x00000000


	//----- nvinfo : EIATTR_CBANK_PARAM_SIZE
	.align		4
.L_43:
        /*06c0*/ 	.byte	0x03, 0x19
        /*06c2*/ 	.short	0x0470


	//----- nvinfo : EIATTR_PARAM_CBANK
	.align		4
        /*06c4*/ 	.byte	0x04, 0x0a
        /*06c6*/ 	.short	(.L_45 - .L_44)
	.align		4
.L_44:
        /*06c8*/ 	.word	index@(.nv.constant0._ZN7cutlass13device_kernelINS_4gemm6kernel13GemmUniversalIN4cute5tupleIJiiiiEEENS1_10collective13CollectiveMmaINS1_34MainloopSm90TmaGmmaWarpSpecializedILi16ENS5_IJNS4_1CILi2EEENSA_ILi1EEESC_EEENS1_32KernelTmaWarpSpecializedPingpongEEENS5_IJNSA_ILi64EEENSA_ILi384EEENSA_ILi16EEEEEENS_10bfloat16_tENS5_IJlSC_lEEESK_SL_NS4_8TiledMMAINS4_8MMA_AtomIJNS4_4SM904GMMA28MMA_64x192x16_F32BF16BF16_SSILNSP_5MajorE0ELSR_0ELNSP_7ScaleInE1ELSS_1EEEEEENS4_6LayoutINS5_IJSC_SC_SC_EEENS5_IJNSA_ILi0EEESX_SX_EEEEENS5_IJNS4_10UnderscoreES10_S10_EEEEENS4_13SM90_TMA_LOADENS4_14ComposedLayoutINS4_7SwizzleILi1ELi4ELi3EEENS4_18smem_ptr_flag_bitsILi16EEENSV_INS5_IJNSA_ILi8EEESI_EEENS5_IJSI_SC_EEEEEEEvNS4_8identityENS4_23SM90_TMA_LOAD_MULTICASTES1D_vS1E_EENS_8epilogue10collective6detail29Sm90TmaWarpSpecializedAdapterINS1I_15DefaultEpilogueISK_SL_SL_NS1H_6thread17LinearCombinationISK_Li1EffLNS1M_9ScaleType4KindE0ELNS_15FloatRoundStyleE2ESK_EENS1_15EpilogueDefaultEEEEEvvEEEEvNT_6ParamsE)
        /*06cc*/ 	.short	0x0210
        /*06ce*/ 	.short	0x0470


	//----- nvinfo : EIATTR_SW_WAR
	.align		4
.L_45:
        /*06d0*/ 	.byte	0x04, 0x36
        /*06d2*/ 	.short	(.L_47 - .L_46)
.L_46:
        /*06d4*/ 	.word	0x00000008
.L_47:


//--------------------- .nv.callgraph             --------------------------
	.section	.nv.callgraph,"",@"SHT_CUDA_CALLGRAPH"
	.align	4
	.sectionentsize	8
	.align		4
        /*0000*/ 	.word	0x00000000
	.align		4
        /*0004*/ 	.word	0xffffffff
	.align		4
        /*0008*/ 	.word	index@(_ZN7cutlass13device_kernelINS_4gemm6kernel13GemmUniversalIN4cute5tupleIJiiiiEEENS1_10collective13CollectiveMmaINS1_34MainloopSm90TmaGmmaWarpSpecializedILi16ENS5_IJNS4_1CILi2EEENSA_ILi1EEESC_EEENS1_32KernelTmaWarpSpecializedPingpongEEENS5_IJNSA_ILi64EEENSA_ILi384EEENSA_ILi16EEEEEENS_10bfloat16_tENS5_IJlSC_lEEESK_SL_NS4_8TiledMMAINS4_8MMA_AtomIJNS4_4SM904GMMA28MMA_64x192x16_F32BF16BF16_SSILNSP_5MajorE0ELSR_0ELNSP_7ScaleInE1ELSS_1EEEEEENS4_6LayoutINS5_IJSC_SC_SC_EEENS5_IJNSA_ILi0EEESX_SX_EEEEENS5_IJNS4_10UnderscoreES10_S10_EEEEENS4_13SM90_TMA_LOADENS4_14ComposedLayoutINS4_7SwizzleILi1ELi4ELi3EEENS4_18smem_ptr_flag_bitsILi16EEENSV_INS5_IJNSA_ILi8EEESI_EEENS5_IJSI_SC_EEEEEEEvNS4_8identityENS4_23SM90_TMA_LOAD_MULTICASTES1D_vS1E_EENS_8epilogue10collective6detail29Sm90TmaWarpSpecializedAdapterINS1I_15DefaultEpilogueISK_SL_SL_NS1H_6thread17LinearCombinationISK_Li1EffLNS1M_9ScaleType4KindE0ELNS_15FloatRoundStyleE2ESK_EENS1_15EpilogueDefaultEEEEEvvEEEEvNT_6ParamsE)
	.align		4
        /*000c*/ 	.word	index@(__assertfail)
	.align		4
        /*0010*/ 	.word	0x00000000
	.align		4
        /*0014*/ 	.word	0xfffffffe
	.align		4
        /*0018*/ 	.word	0x00000000
	.align		4
        /*001c*/ 	.word	0xfffffffd
	.align		4
        /*0020*/ 	.word	0x00000000
	.align		4
        /*0024*/ 	.word	0xfffffffc


//--------------------- .nv.constant4             --------------------------
	.section	.nv.constant4,"a",@progbits
	.align	8
	.align		8
.nv.constant4:
        /*0000*/ 	.dword	__assertfail
	.align		8
        /*0008*/ 	.dword	__unnamed_1
	.align		8
        /*0010*/ 	.dword	_ZN39_INTERNAL_9ad7a04e_4_k_cu_a0a3b06c_49024cuda3std3__45__cpo5beginE
	.align		8
        /*0018*/ 	.dword	_ZN39_INTERNAL_9ad7a04e_4_k_cu_a0a3b06c_49024cuda3std3__45__cpo3endE
	.align		8
        /*0020*/ 	.dword	_ZN39_INTERNAL_9ad7a04e_4_k_cu_a0a3b06c_49024cuda3std3__45__cpo6cbeginE
	.align		8
        /*0028*/ 	.dword	_ZN39_INTERNAL_9ad7a04e_4_k_cu_a0a3b06c_49024cuda3std3__45__cpo4cendE
	.align		8
        /*0030*/ 	.dword	_ZN39_INTERNAL_9ad7a04e_4_k_cu_a0a3b06c_49024cuda3std3__441_GLOBAL__N__9ad7a04e_4_k_cu_a0a3b06c_49026ignoreE
	.align		8
        /*0038*/ 	.dword	_ZN39_INTERNAL_9ad7a04e_4_k_cu_a0a3b06c_49024cuda3std3__419piecewise_constructE
	.align		8
        /*0040*/ 	.dword	_ZN39_INTERNAL_9ad7a04e_4_k_cu_a0a3b06c_49024cuda3std3__48in_placeE
	.align		8
        /*0048*/ 	.dword	_ZN39_INTERNAL_9ad7a04e_4_k_cu_a0a3b06c_49024cuda3std6ranges3__45__cpo4swapE
	.align		8
        /*0050*/ 	.dword	_ZN39_INTERNAL_9ad7a04e_4_k_cu_a0a3b06c_49024cuda3std6ranges3__45__cpo9iter_moveE
	.align		8
        /*0058*/ 	.dword	_ZN39_INTERNAL_9ad7a04e_4_k_cu_a0a3b06c_49024cute7productE
	.align		8
        /*0060*/ 	.dword	_ZN39_INTERNAL_9ad7a04e_4_k_cu_a0a3b06c_49024cute1_E
	.align		8
        /*0068*/ 	.dword	$str$22
	.align		8
        /*0070*/ 	.dword	$str$23


//--------------------- .text._ZN7cutlass13device_kernelINS_4gemm6kernel13GemmUniversalIN4cute5tupleIJiiiiEEENS1_10collective13CollectiveMmaINS1_34MainloopSm90TmaGmmaWarpSpecializedILi16ENS5_IJNS4_1CILi2EEENSA_ILi1EEESC_EEENS1_32KernelTmaWarpSpecializedPingpongEEENS5_IJNSA_ILi64EEENSA_ILi384EEENSA_ILi16EEEEEENS_10bfloat16_tENS5_IJlSC_lEEESK_SL_NS4_8TiledMMAINS4_8MMA_AtomIJNS4_4SM904GMMA28MMA_64x192x16_F32BF16BF16_SSILNSP_5MajorE0ELSR_0ELNSP_7ScaleInE1ELSS_1EEEEEENS4_6LayoutINS5_IJSC_SC_SC_EEENS5_IJNSA_ILi0EEESX_SX_EEEEENS5_IJNS4_10UnderscoreES10_S10_EEEEENS4_13SM90_TMA_LOADENS4_14ComposedLayoutINS4_7SwizzleILi1ELi4ELi3EEENS4_18smem_ptr_flag_bitsILi16EEENSV_INS5_IJNSA_ILi8EEESI_EEENS5_IJSI_SC_EEEEEEEvNS4_8identityENS4_23SM90_TMA_LOAD_MULTICASTES1D_vS1E_EENS_8epilogue10collective6detail29Sm90TmaWarpSpecializedAdapterINS1I_15DefaultEpilogueISK_SL_SL_NS1H_6thread17LinearCombinationISK_Li1EffLNS1M_9ScaleType4KindE0ELNS_15FloatRoundStyleE2ESK_EENS1_15EpilogueDefaultEEEEEvvEEEEvNT_6ParamsE --------------------------
	.section	.text._ZN7cutlass13device_kernelINS_4gemm6kernel13GemmUniversalIN4cute5tupleIJiiiiEEENS1_10collective13CollectiveMmaINS1_34MainloopSm90TmaGmmaWarpSpecializedILi16ENS5_IJNS4_1CILi2EEENSA_ILi1EEESC_EEENS1_32KernelTmaWarpSpecializedPingpongEEENS5_IJNSA_ILi64EEENSA_ILi384EEENSA_ILi16EEEEEENS_10bfloat16_tENS5_IJlSC_lEEESK_SL_NS4_8TiledMMAINS4_8MMA_AtomIJNS4_4SM904GMMA28MMA_64x192x16_F32BF16BF16_SSILNSP_5MajorE0ELSR_0ELNSP_7ScaleInE1ELSS_1EEEEEENS4_6LayoutINS5_IJSC_SC_SC_EEENS5_IJNSA_ILi0EEESX_SX_EEEEENS5_IJNS4_10UnderscoreES10_S10_EEEEENS4_13SM90_TMA_LOADENS4_14ComposedLayoutINS4_7SwizzleILi1ELi4ELi3EEENS4_18smem_ptr_flag_bitsILi16EEENSV_INS5_IJNSA_ILi8EEESI_EEENS5_IJSI_SC_EEEEEEEvNS4_8identityENS4_23SM90_TMA_LOAD_MULTICASTES1D_vS1E_EENS_8epilogue10collective6detail29Sm90TmaWarpSpecializedAdapterINS1I_15DefaultEpilogueISK_SL_SL_NS1H_6thread17LinearCombinationISK_Li1EffLNS1M_9ScaleType4KindE0ELNS_15FloatRoundStyleE2ESK_EENS1_15EpilogueDefaultEEEEEvvEEEEvNT_6ParamsE,"ax",@progbits
	.align	128
.text._ZN7cutlass13device_kernelINS_4gemm6kernel13GemmUniversalIN4cute5tupleIJiiiiEEENS1_10collective13CollectiveMmaINS1_34MainloopSm90TmaGmmaWarpSpecializedILi16ENS5_IJNS4_1CILi2EEENSA_ILi1EEESC_EEENS1_32KernelTmaWarpSpecializedPingpongEEENS5_IJNSA_ILi64EEENSA_ILi384EEENSA_ILi16EEEEEENS_10bfloat16_tENS5_IJlSC_lEEESK_SL_NS4_8TiledMMAINS4_8MMA_AtomIJNS4_4SM904GMMA28MMA_64x192x16_F32BF16BF16_SSILNSP_5MajorE0ELSR_0ELNSP_7ScaleInE1ELSS_1EEEEEENS4_6LayoutINS5_IJSC_SC_SC_EEENS5_IJNSA_ILi0EEESX_SX_EEEEENS5_IJNS4_10UnderscoreES10_S10_EEEEENS4_13SM90_TMA_LOADENS4_14ComposedLayoutINS4_7SwizzleILi1ELi4ELi3EEENS4_18smem_ptr_flag_bitsILi16EEENSV_INS5_IJNSA_ILi8EEESI_EEENS5_IJSI_SC_EEEEEEEvNS4_8identityENS4_23SM90_TMA_LOAD_MULTICASTES1D_vS1E_EENS_8epilogue10collective6detail29Sm90TmaWarpSpecializedAdapterINS1I_15DefaultEpilogueISK_SL_SL_NS1H_6thread17LinearCombinationISK_Li1EffLNS1M_9ScaleType4KindE0ELNS_15FloatRoundStyleE2ESK_EENS1_15EpilogueDefaultEEEEEvvEEEEvNT_6ParamsE:
        .type           _ZN7cutlass13device_kernelINS_4gemm6kernel13GemmUniversalIN4cute5tupleIJiiiiEEENS1_10collective13CollectiveMmaINS1_34MainloopSm90TmaGmmaWarpSpecializedILi16ENS5_IJNS4_1CILi2EEENSA_ILi1EEESC_EEENS1_32KernelTmaWarpSpecializedPingpongEEENS5_IJNSA_ILi64EEENSA_ILi384EEENSA_ILi16EEEEEENS_10bfloat16_tENS5_IJlSC_lEEESK_SL_NS4_8TiledMMAINS4_8MMA_AtomIJNS4_4SM904GMMA28MMA_64x192x16_F32BF16BF16_SSILNSP_5MajorE0ELSR_0ELNSP_7ScaleInE1ELSS_1EEEEEENS4_6LayoutINS5_IJSC_SC_SC_EEENS5_IJNSA_ILi0EEESX_SX_EEEEENS5_IJNS4_10UnderscoreES10_S10_EEEEENS4_13SM90_TMA_LOADENS4_14ComposedLayoutINS4_7SwizzleILi1ELi4ELi3EEENS4_18smem_ptr_flag_bitsILi16EEENSV_INS5_IJNSA_ILi8EEESI_EEENS5_IJSI_SC_EEEEEEEvNS4_8identityENS4_23SM90_TMA_LOAD_MULTICASTES1D_vS1E_EENS_8epilogue10collective6detail29Sm90TmaWarpSpecializedAdapterINS1I_15DefaultEpilogueISK_SL_SL_NS1H_6thread17LinearCombinationISK_Li1EffLNS1M_9ScaleType4KindE0ELNS_15FloatRoundStyleE2ESK_EENS1_15EpilogueDefaultEEEEEvvEEEEvNT_6ParamsE,@function
        .size           _ZN7cutlass13device_kernelINS_4gemm6kernel13GemmUniversalIN4cute5tupleIJiiiiEEENS1_10collective13CollectiveMmaINS1_34MainloopSm90TmaGmmaWarpSpecializedILi16ENS5_IJNS4_1CILi2EEENSA_ILi1EEESC_EEENS1_32KernelTmaWarpSpecializedPingpongEEENS5_IJNSA_ILi64EEENSA_ILi384EEENSA_ILi16EEEEEENS_10bfloat16_tENS5_IJlSC_lEEESK_SL_NS4_8TiledMMAINS4_8MMA_AtomIJNS4_4SM904GMMA28MMA_64x192x16_F32BF16BF16_SSILNSP_5MajorE0ELSR_0ELNSP_7ScaleInE1ELSS_1EEEEEENS4_6LayoutINS5_IJSC_SC_SC_EEENS5_IJNSA_ILi0EEESX_SX_EEEEENS5_IJNS4_10UnderscoreES10_S10_EEEEENS4_13SM90_TMA_LOADENS4_14ComposedLayoutINS4_7SwizzleILi1ELi4ELi3EEENS4_18smem_ptr_flag_bitsILi16EEENSV_INS5_IJNSA_ILi8EEESI_EEENS5_IJSI_SC_EEEEEEEvNS4_8identityENS4_23SM90_TMA_LOAD_MULTICASTES1D_vS1E_EENS_8epilogue10collective6detail29Sm90TmaWarpSpecializedAdapterINS1I_15DefaultEpilogueISK_SL_SL_NS1H_6thread17LinearCombinationISK_Li1EffLNS1M_9ScaleType4KindE0ELNS_15FloatRoundStyleE2ESK_EENS1_15EpilogueDefaultEEEEEvvEEEEvNT_6ParamsE,(.L_x_481 - _ZN7cutlass13device_kernelINS_4gemm6kernel13GemmUniversalIN4cute5tupleIJiiiiEEENS1_10collective13CollectiveMmaINS1_34MainloopSm90TmaGmmaWarpSpecializedILi16ENS5_IJNS4_1CILi2EEENSA_ILi1EEESC_EEENS1_32KernelTmaWarpSpecializedPingpongEEENS5_IJNSA_ILi64EEENSA_ILi384EEENSA_ILi16EEEEEENS_10bfloat16_tENS5_IJlSC_lEEESK_SL_NS4_8TiledMMAINS4_8MMA_AtomIJNS4_4SM904GMMA28MMA_64x192x16_F32BF16BF16_SSILNSP_5MajorE0ELSR_0ELNSP_7ScaleInE1ELSS_1EEEEEENS4_6LayoutINS5_IJSC_SC_SC_EEENS5_IJNSA_ILi0EEESX_SX_EEEEENS5_IJNS4_10UnderscoreES10_S10_EEEEENS4_13SM90_TMA_LOADENS4_14ComposedLayoutINS4_7SwizzleILi1ELi4ELi3EEENS4_18smem_ptr_flag_bitsILi16EEENSV_INS5_IJNSA_ILi8EEESI_EEENS5_IJSI_SC_EEEEEEEvNS4_8identityENS4_23SM90_TMA_LOAD_MULTICASTES1D_vS1E_EENS_8epilogue10collective6detail29Sm90TmaWarpSpecializedAdapterINS1I_15DefaultEpilogueISK_SL_SL_NS1H_6thread17LinearCombinationISK_Li1EffLNS1M_9ScaleType4KindE0ELNS_15FloatRoundStyleE2ESK_EENS1_15EpilogueDefaultEEEEEvvEEEEvNT_6ParamsE)
        .other          _ZN7cutlass13device_kernelINS_4gemm6kernel13GemmUniversalIN4cute5tupleIJiiiiEEENS1_10collective13CollectiveMmaINS1_34MainloopSm90TmaGmmaWarpSpecializedILi16ENS5_IJNS4_1CILi2EEENSA_ILi1EEESC_EEENS1_32KernelTmaWarpSpecializedPingpongEEENS5_IJNSA_ILi64EEENSA_ILi384EEENSA_ILi16EEEEEENS_10bfloat16_tENS5_IJlSC_lEEESK_SL_NS4_8TiledMMAINS4_8MMA_AtomIJNS4_4SM904GMMA28MMA_64x192x16_F32BF16BF16_SSILNSP_5MajorE0ELSR_0ELNSP_7ScaleInE1ELSS_1EEEEEENS4_6LayoutINS5_IJSC_SC_SC_EEENS5_IJNSA_ILi0EEESX_SX_EEEEENS5_IJNS4_10UnderscoreES10_S10_EEEEENS4_13SM90_TMA_LOADENS4_14ComposedLayoutINS4_7SwizzleILi1ELi4ELi3EEENS4_18smem_ptr_flag_bitsILi16EEENSV_INS5_IJNSA_ILi8EEESI_EEENS5_IJSI_SC_EEEEEEEvNS4_8identityENS4_23SM90_TMA_LOAD_MULTICASTES1D_vS1E_EENS_8epilogue10collective6detail29Sm90TmaWarpSpecializedAdapterINS1I_15DefaultEpilogueISK_SL_SL_NS1H_6thread17LinearCombinationISK_Li1EffLNS1M_9ScaleType4KindE0ELNS_15FloatRoundStyleE2ESK_EENS1_15EpilogueDefaultEEEEEvvEEEEvNT_6ParamsE,@"STO_CUDA_ENTRY STV_DEFAULT"
_ZN7cutlass13device_kernelINS_4gemm6kernel13GemmUniversalIN4cute5tupleIJiiiiEEENS1_10collective13CollectiveMmaINS1_34MainloopSm90TmaGmmaWarpSpecializedILi16ENS5_IJNS4_1CILi2EEENSA_ILi1EEESC_EEENS1_32KernelTmaWarpSpecializedPingpongEEENS5_IJNSA_ILi64EEENSA_ILi384EEENSA_ILi16EEEEEENS_10bfloat16_tENS5_IJlSC_lEEESK_SL_NS4_8TiledMMAINS4_8MMA_AtomIJNS4_4SM904GMMA28MMA_64x192x16_F32BF16BF16_SSILNSP_5MajorE0ELSR_0ELNSP_7ScaleInE1ELSS_1EEEEEENS4_6LayoutINS5_IJSC_SC_SC_EEENS5_IJNSA_ILi0EEESX_SX_EEEEENS5_IJNS4_10UnderscoreES10_S10_EEEEENS4_13SM90_TMA_LOADENS4_14ComposedLayoutINS4_7SwizzleILi1ELi4ELi3EEENS4_18smem_ptr_flag_bitsILi16EEENSV_INS5_IJNSA_ILi8EEESI_EEENS5_IJSI_SC_EEEEEEEvNS4_8identityENS4_23SM90_TMA_LOAD_MULTICASTES1D_vS1E_EENS_8epilogue10collective6detail29Sm90TmaWarpSpecializedAdapterINS1I_15DefaultEpilogueISK_SL_SL_NS1H_6thread17LinearCombinationISK_Li1EffLNS1M_9ScaleType4KindE0ELNS_15FloatRoundStyleE2ESK_EENS1_15EpilogueDefaultEEEEEvvEEEEvNT_6ParamsE:
[----:B------:R-:W0:Y:S02]  /*0000*/  LDC R1, c[0x0][0x28] ;  /* 0x00000a00ff017b82 */ /* 0x000e240000000800 */
[----:B0-----:R-:W-:Y:S01]  /*0010*/  VIADD R1, R1, 0xfffffff8 ;  /* 0xfffffff801017836 */ /* 0x001fe20000000000 */
[----:B------:R-:W0:Y:S01]  /*0020*/  S2R R3, SR_TID.X ;  /* 0x0000000000037919 */ /* 0x000e220000002100 */
[----:B------:R-:W-:Y:S01]  /*0030*/  ELECT P0, URZ, PT ;  /* 0x00000000003f782f */ /* 0x000fe20003800000 */
[----:B------:R-:W-:Y:S01]  /*0040*/  BSSY B0, `(.L_x_0) ;  /* 0x0000014000007945 */ /* 0x000fe20003800000 */
[--C-:B0-----:R-:W-:Y:S02]  /*0050*/  SHF.R.U32.HI R0, RZ, 0x5, R3.reuse ;  /* 0x00000005ff007819 */ /* 0x101fe40000011603 */
[----:B------:R-:W-:-:S03]  /*0060*/  SHF.R.U32.HI R5, RZ, 0x7, R3 ;  /* 0x00000007ff057819 */ /* 0x000fc60000011603 */
[----:B------:R-:W0:Y:S02]  /*0070*/  SHFL.IDX PT, R2, R0, RZ, 0x1f ;  /* 0x00001fff00027589 */ /* 0x000e2400000e0000 */
[----:B0-----:R-:W-:Y:S02]  /*0080*/  R2UR UR6, R2 ;  /* 0x00000000020672ca */ /* 0x001fe400000e0000 */
[----:B------:R0:W1:Y:S11]  /*0090*/  SHFL.IDX PT, R2, R5, RZ, 0x1f ;  /* 0x00001fff05027589 */ /* 0x00007600000e0000 */
[----:B------:R-:W-:-:S02]  /*00a0*/  USHF.R.S32.HI UR4, URZ, 0x1f, UR6 ;  /* 0x0000001f3f047899 */ /* 0x000fc40008011406 */
[----:B------:R-:W-:Y:S02]  /*00b0*/  ISETP.NE.OR P0, PT, RZ, UR6, !P0 ;  /* 0x00000006ff007c0c */ /* 0x000fe4000c705670 */
[----:B------:R-:W-:-:S04]  /*00c0*/  ULEA.HI UR4, UR4, UR6, URZ, 0x2 ;  /* 0x0000000604047291 */ /* 0x000fc8000f8f103f */
[----:B------:R-:W-:-:S04]  /*00d0*/  ULOP3.LUT UR4, UR4, 0xfffffffc, URZ, 0xc0, !UPT ;  /* 0xfffffffc04047892 */ /* 0x000fc8000f8ec03f */
[----:B------:R-:W-:-:S03]  /*00e0*/  UIADD3 UR6, UR6, -UR4, URZ ;  /* 0x8000000406067290 */ /* 0x000fc6000fffe03f */
[----:B01----:R-:W-:Y:S09]  /*00f0*/  @P0 BRA `(.L_x_1) ;  /* 0x0000000000200947 */ /* 0x003ff20003800000 */
[----:B------:R-:W-:Y:S02]  /*0100*/  ULDC.64 UR4, c[0x0][0x198] ;  /* 0x0000660000047ab9 */ /* 0x000fe40000000a00 */
[----:B------:R-:W-:Y:S02]  /*0110*/  UIADD3 UR8, UP0, UR4, 0xf0, URZ ;  /* 0x000000f004087890 */ /* 0x000fe4000ff1e03f */
[----:B------:R-:W-:Y:S02]  /*0120*/  UIADD3 UR4, UP1, UR4, 0x1f0, URZ ;  /* 0x000001f004047890 */ /* 0x000fe4000ff3e03f */
[----:B------:R-:W-:Y:S02]  /*0130*/  UIADD3.X UR9, URZ, UR5, URZ, UP0, !UPT ;  /* 0x000000053f097290 */ /* 0x000fe400087fe43f */
[----:B------:R-:W-:-:S07]  /*0140*/  UIADD3.X UR5, URZ, UR5, URZ, UP1, !UPT ;  /* 0x000000053f057290 */ /* 0x000fce0008ffe43f */
[----:B------:R0:W-:Y:S02]  /*0150*/  UTMACCTL.PF [UR8] ;  /* 0x00000000080079b9 */ /* 0x0001e40008040000 */
[----:B------:R0:W-:Y:S02]  /*0160*/  UTMACCTL.PF [UR4] ;  /* 0x00000000040079b9 */ /* 0x0001e40008040000 */
[----:B0-----:R-:W-:Y:S01]  /*0170*/  NOP ;  /* 0x0000000000007918 */ /* 0x001fe20000000000 */
.L_x_1:
[----:B------:R-:W-:Y:S05]  /*0180*/  BSYNC B0 ;  /* 0x0000000000007941 */ /* 0x000fea0003800000 */
.L_x_0:
[----:B------:R-:W0:Y:S01]  /*0190*/  SHFL.IDX PT, R6, R0, RZ, 0x1f ;  /* 0x00001fff00067589 */ /* 0x000e2200000e0000 */
[----:B------:R-:W-:Y:S01]  /*01a0*/  R2UR UR19, R2 ;  /* 0x00000000021372ca */ /* 0x000fe200000e0000 */
[----:B------:R-:W-:-:S04]  /*01b0*/  UISETP.NE.AND UP0, UPT, UR6, 0x3, UPT ;  /* 0x000000030600788c */ /* 0x000fc8000bf05270 */
[----:B------:R-:W-:-:S08]  /*01c0*/  UISETP.EQ.OR UP0, UPT, UR6, URZ, !UP0 ;  /* 0x0000003f0600728c */ /* 0x000fd0000c702670 */
[----:B------:R-:W-:Y:S02]  /*01d0*/  UIADD3 UR16, UR19, -0x1, URZ ;  /* 0xffffffff13107890 */ /* 0x000fe4000fffe03f */
[----:B------:R-:W-:Y:S02]  /*01e0*/  UISETP.EQ.AND UP0, UPT, UR19, URZ, UP0 ;  /* 0x0000003f1300728c */ /* 0x000fe40008702270 */
[----:B------:R-:W-:Y:S02]  /*01f0*/  UISETP.GE.U32.AND UP1, UPT, UR16, 0x2, UPT ;  /* 0x000000021000788c */ /* 0x000fe4000bf26070 */
[----:B------:R-:W-:Y:S01]  /*0200*/  USEL UR36, URZ, 0x1, !UP0 ;  /* 0x000000013f247887 */ /* 0x000fe2000c000000 */
[----:B0-----:R-:W-:-:S03]  /*0210*/  ISETP.NE.AND P0, PT, R6, RZ, PT ;  /* 0x000000ff0600720c */ /* 0x001fc60003f05270 */
[----:B------:R-:W-:-:S10]  /*0220*/  USEL UR36, UR36, 0x2, UP1 ;  /* 0x0000000224247887 */ /* 0x000fd40008800000 */
[----:B------:R-:W-:Y:S05]  /*0230*/  @P0 BRA `(.L_x_2) ;  /* 0x0000000000c40947 */ /* 0x000fea0003800000 */
[----:B------:R-:W-:Y:S01]  /*0240*/  ELECT P0, URZ, PT ;  /* 0x00000000003f782f */ /* 0x000fe20003800000 */
[----:B------:R-:W-:-:S12]  /*0250*/  BSSY B0, `(.L_x_2) ;  /* 0x000002f000007945 */ /* 0x000fd80003800000 */
[----:B------:R-:W-:Y:S05]  /*0260*/  @!P0 BRA `(.L_x_3) ;  /* 0x0000000000b48947 */ /* 0x000fea0003800000 */
[----:B------:R-:W0:Y:S01]  /*0270*/  S2UR UR7, SR_CgaCtaId ;  /* 0x00000000000779c3 */ /* 0x000e220000008800 */
[----:B------:R-:W-:Y:S01]  /*0280*/  UMOV UR4, 0x400 ;  /* 0x0000040000047882 */ /* 0x000fe20000000000 */
[----:B------:R-:W-:Y:S01]  /*0290*/  UMOV UR5, 0x1 ;  /* 0x0000000100057882 */ /* 0x000fe20000000000 */
[----:B------:R-:W-:Y:S02]  /*02a0*/  UMOV UR8, 0x2 ;  /* 0x0000000200087882 */ /* 0x000fe40000000000 */
[----:B------:R-:W-:-:S04]  /*02b0*/  UIADD3 UR8, -UR8, 0x100000, URZ ;  /* 0x0010000008087890 */ /* 0x000fc8000fffe13f */
[----:B------:R-:W-:Y:S02]  /*02c0*/  USHF.L.U32 UR9, UR8, 0xb, URZ ;  /* 0x0000000b08097899 */ /* 0x000fe4000800063f */
[----:B------:R-:W-:Y:S02]  /*02d0*/  USHF.L.U32 UR8, UR8, 0x1, URZ ;  /* 0x0000000108087899 */ /* 0x000fe4000800063f */
[----:B0-----:R-:W-:Y:S02]  /*02e0*/  ULEA UR7, UR7, UR4, 0x18 ;  /* 0x0000000407077291 */ /* 0x001fe4000f8ec03f */
[----:B------:R-:W-:-:S04]  /*02f0*/  UIADD3 UR4, -UR5, 0x100000, URZ ;  /* 0x0010000005047890 */ /* 0x000fc8000fffe13f */
[----:B------:R-:W-:Y:S02]  /*0300*/  USHF.L.U32 UR5, UR4, 0xb, URZ ;  /* 0x0000000b04057899 */ /* 0x000fe4000800063f */
[----:B------:R-:W-:Y:S01]  /*0310*/  USHF.L.U32 UR4, UR4, 0x1, URZ ;  /* 0x0000000104047899 */ /* 0x000fe2000800063f */
[----:B------:R-:W0:Y:S11]  /*0320*/  FENCE.VIEW.ASYNC.S ;  /* 0x00000000000073c6 */ /* 0x000e360000000000 */
[----:B0-----:R0:W1:Y:S01]  /*0330*/  SYNCS.EXCH.64 URZ, [UR7], UR4 ;  /* 0x00000004073f75b2 */ /* 0x0010620008000100 */
[----:B------:R0:W2:Y:S01]  /*0340*/  SYNCS.EXCH.64 URZ, [UR7+0x80], UR8 ;  /* 0x00008008073f75b2 */ /* 0x0000a20008000100 */
[----:B------:R0:W3:Y:S01]  /*0350*/  SYNCS.EXCH.64 URZ, [UR7+0x8], UR4 ;  /* 0x00000804073f75b2 */ /* 0x0000e20008000100 */
[----:B------:R0:W4:Y:S01]  /*0360*/  SYNCS.EXCH.64 URZ, [UR7+0x88], UR8 ;  /* 0x00008808073f75b2 */ /* 0x0001220008000100 */
[----:B------:R0:W0:Y:S01]  /*0370*/  SYNCS.EXCH.64 URZ, [UR7+0x10], UR4 ;  /* 0x00001004073f75b2 */ /* 0x0000220008000100 */
        /* <DEDUP_REMOVED lines=27> */
[----:B-1234-:R-:W-:Y:S01]  /*0530*/  NOP ;  /* 0x0000000000007918 */ /* 0x01efe20000000000 */
.L_x_3:
[----:B0-----:R-:W-:Y:S05]  /*0540*/  BSYNC B0 ;  /* 0x0000000000007941 */ /* 0x001fea0003800000 */
.L_x_2:
[----:B------:R-:W0:Y:S01]  /*0550*/  S2UR UR11, SR_CTAID.X ;  /* 0x00000000000b79c3 */ /* 0x000e220000002500 */
[----:B------:R-:W-:Y:S01]  /*0560*/  SHF.R.S32.HI R2, RZ, 0x1f, R3 ;  /* 0x0000001fff027819 */ /* 0x000fe20000011403 */
[----:B------:R-:W1:Y:S01]  /*0570*/  SHFL.IDX PT, R7, R0, RZ, 0x1f ;  /* 0x00001fff00077589 */ /* 0x000e6200000e0000 */
[----:B------:R-:W-:Y:S02]  /*0580*/  ELECT P0, URZ, PT ;  /* 0x00000000003f782f */ /* 0x000fe40003800000 */
[----:B------:R-:W-:Y:S01]  /*0590*/  SHF.R.S32.HI R11, RZ, 0x1f, R6 ;  /* 0x0000001fff0b7819 */ /* 0x000fe20000011406 */
[----:B------:R-:W-:Y:S01]  /*05a0*/  ULDC UR4, c[0x0][0x150] ;  /* 0x0000540000047ab9 */ /* 0x000fe20000000800 */
[----:B------:R-:W-:Y:S01]  /*05b0*/  LEA.HI R2, R2, R3, RZ, 0x7 ;  /* 0x0000000302027211 */ /* 0x000fe200078f38ff */
[----:B------:R-:W2:Y:S01]  /*05c0*/  SHFL.IDX PT, R8, R0, RZ, 0x1f ;  /* 0x00001fff00087589 */ /* 0x000ea200000e0000 */
[----:B------:R-:W3:Y:S01]  /*05d0*/  S2UR UR9, SR_CTAID.Y ;  /* 0x00000000000979c3 */ /* 0x000ee20000002600 */
[----:B------:R-:W-:-:S02]  /*05e0*/  ELECT P1, URZ, PT ;  /* 0x00000000003f782f */ /* 0x000fc40003820000 */
[----:B------:R-:W-:Y:S01]  /*05f0*/  LOP3.LUT R2, R2, 0xffffff80, RZ, 0xc0, !PT ;  /* 0xffffff8002027812 */ /* 0x000fe200078ec0ff */
[----:B------:R-:W-:Y:S01]  /*0600*/  ULDC UR7, c[0x0][0x144] ;  /* 0x0000510000077ab9 */ /* 0x000fe20000000800 */
[----:B------:R-:W-:Y:S01]  /*0610*/  LEA.HI R11, R11, R6, RZ, 0x2 ;  /* 0x000000060b0b7211 */ /* 0x000fe200078f10ff */
[----:B------:R-:W4:Y:S01]  /*0620*/  SHFL.IDX PT, R5, R5, RZ, 0x1f ;  /* 0x00001fff05057589 */ /* 0x000f2200000e0000 */
[----:B------:R-:W-:Y:S01]  /*0630*/  UMOV UR13, 0x80 ;  /* 0x00000080000d7882 */ /* 0x000fe20000000000 */
[----:B------:R-:W-:Y:S01]  /*0640*/  IMAD.IADD R4, R3, 0x1, -R2 ;  /* 0x0000000103047824 */ /* 0x000fe200078e0a02 */
[----:B------:R-:W-:Y:S01]  /*0650*/  LOP3.LUT R11, R11, 0x3ffffffc, RZ, 0xc0, !PT ;  /* 0x3ffffffc0b0b7812 */ /* 0x000fe200078ec0ff */
[----:B------:R-:W-:Y:S01]  /*0660*/  NOP ;  /* 0x0000000000007918 */ /* 0x000fe20000000000 */
[----:B------:R-:W-:Y:S01]  /*0670*/  NOP ;  /* 0x0000000000007918 */ /* 0x000fe20000000000 */
[----:B------:R-:W-:Y:S01]  /*0680*/  ULDC UR18, c[0x0][0x148] ;  /* 0x0000520000127ab9 */ /* 0x000fe20000000800 */
[----:B------:R-:W-:Y:S01]  /*0690*/  SHF.R.S32.HI R9, RZ, 0x1f, R4 ;  /* 0x0000001fff097819 */ /* 0x000fe20000011404 */
[----:B------:R-:W-:Y:S01]  /*06a0*/  IMAD.IADD R11, R6, 0x1, -R11 ;  /* 0x00000001060b7824 */ /* 0x000fe200078e0a0b */
[----:B------:R-:W-:Y:S01]  /*06b0*/  ISETP.NE.AND P2, PT, RZ, UR19, PT ;  /* 0x00000013ff007c0c */ /* 0x000fe2000bf45270 */
[----:B------:R-:W-:Y:S01]  /*06c0*/  IMAD.MOV.U32 R17, RZ, RZ, 0x1 ;  /* 0x00000001ff117424 */ /* 0x000fe200078e00ff */
[----:B0-----:R-:W-:-:S02]  /*06d0*/  I2FP.F32.U32 R10, UR11 ;  /* 0x0000000b000a7c45 */ /* 0x001fc40008201000 */
[----:B------:R-:W-:Y:S02]  /*06e0*/  LEA.HI R2, R9, R4, RZ, 0x3 ;  /* 0x0000000409027211 */ /* 0x000fe400078f18ff */
[----:B-1----:R-:W-:Y:S01]  /*06f0*/  ISETP.NE.OR P0, PT, R7, RZ, !P0 ;  /* 0x000000ff0700720c */ /* 0x002fe20004705670 */
[----:B------:R-:W-:Y:S01]  /*0700*/  FMUL R10, R10, UR4 ;  /* 0x000000040a0a7c20 */ /* 0x000fe20008400000 */
[--C-:B------:R-:W-:Y:S01]  /*0710*/  SHF.R.S32.HI R7, RZ, 0x3, R2.reuse ;  /* 0x00000003ff077819 */ /* 0x100fe20000011402 */
[----:B------:R-:W-:Y:S01]  /*0720*/  ULDC UR4, c[0x0][0x154] ;  /* 0x0000550000047ab9 */ /* 0x000fe20000000800 */
[----:B------:R-:W-:Y:S02]  /*0730*/  SHF.R.S32.HI R2, RZ, 0x1f, R2 ;  /* 0x0000001fff027819 */ /* 0x000fe40000011402 */
[----:B--2---:R-:W-:Y:S01]  /*0740*/  ISETP.NE.OR P1, PT, R8, RZ, !P1 ;  /* 0x000000ff0800720c */ /* 0x004fe20004f25670 */
[----:B------:R-:W0:Y:S01]  /*0750*/  F2I.U32.TRUNC.NTZ R10, R10 ;  /* 0x0000000a000a7305 */ /* 0x000e22000020f000 */
[----:B------:R-:W-:-:S02]  /*0760*/  LEA.HI R2, R2, R7, RZ, 0x2 ;  /* 0x0000000702027211 */ /* 0x000fc400078f10ff */
[----:B---3--:R-:W-:Y:S02]  /*0770*/  I2FP.F32.U32 R0, UR9 ;  /* 0x0000000900007c45 */ /* 0x008fe40008201000 */
[----:B------:R-:W-:Y:S01]  /*0780*/  LOP3.LUT R2, R2, 0xfffffffc, RZ, 0xc0, !PT ;  /* 0xfffffffc02027812 */ /* 0x000fe200078ec0ff */
[----:B------:R-:W-:Y:S02]  /*0790*/  VOTEU.ALL UP0, P0 ;  /* 0x00000000003f7886 */ /* 0x000fe40000000000 */
[----:B------:R-:W-:Y:S02]  /*07a0*/  FMUL R6, R0, UR4 ;  /* 0x0000000400067c20 */ /* 0x000fe40008400000 */
[----:B------:R-:W-:Y:S01]  /*07b0*/  IMAD.IADD R2, R7, 0x1, -R2 ;  /* 0x0000000107027824 */ /* 0x000fe200078e0a02 */
[----:B------:R-:W1:Y:S01]  /*07c0*/  @!UP0 S2UR UR12, SR_CgaCtaId ;  /* 0x00000000000c89c3 */ /* 0x000e620000008800 */
[----:B------:R-:W-:Y:S01]  /*07d0*/  VOTEU.ALL UP1, P1 ;  /* 0x00000000003f7886 */ /* 0x000fe20000820000 */
[----:B------:R-:W-:Y:S01]  /*07e0*/  @!UP0 UMOV UR8, 0x400 ;  /* 0x0000040000088882 */ /* 0x000fe20000000000 */
[----:B------:R-:W-:Y:S01]  /*07f0*/  IMAD R2, R11, 0x4, R2 ;  /* 0x000000040b027824 */ /* 0x000fe200078e0202 */
[----:B0-----:R-:W-:Y:S01]  /*0800*/  R2UR UR4, R10 ;  /* 0x000000000a0472ca */ /* 0x001fe200000e0000 */
[----:B------:R-:W0:Y:S01]  /*0810*/  F2I.U32.TRUNC.NTZ R6, R6 ;  /* 0x0000000600067305 */ /* 0x000e22000020f000 */
[----:B------:R-:W-:Y:S01]  /*0820*/  @!UP1 UMOV UR14, 0x400 ;  /* 0x00000400000e9882 */ /* 0x000fe20000000000 */
[C---:B------:R-:W-:Y:S01]  /*0830*/  IMAD.SHL.U32 R19, R2.reuse, 0x4, RZ ;  /* 0x0000000402137824 */ /* 0x040fe200078e00ff */
[----:B------:R-:W-:Y:S01]  /*0840*/  LEA.HI R0, R2, R2, RZ, 0x1 ;  /* 0x0000000202007211 */ /* 0x000fe200078f08ff */
[----:B------:R-:W2:Y:S01]  /*0850*/  @!UP1 S2UR UR15, SR_CgaCtaId ;  /* 0x00000000000f99c3 */ /* 0x000ea20000008800 */
[----:B------:R-:W-:Y:S01]  /*0860*/  VOTEU.ALL UP2, P1 ;  /* 0x00000000003f7886 */ /* 0x000fe20000840000 */
[----:B------:R-:W-:Y:S01]  /*0870*/  VOTEU.ALL UP3, P1 ;  /* 0x00000000003f7886 */ /* 0x000fe20000860000 */
[----:B------:R-:W-:Y:S01]  /*0880*/  LOP3.LUT R7, R0, 0xfffffffe, RZ, 0xc0, !PT ;  /* 0xfffffffe00077812 */ /* 0x000fe200078ec0ff */
[----:B------:R-:W-:Y:S01]  /*0890*/  VOTEU.ALL UP4, P1 ;  /* 0x00000000003f7886 */ /* 0x000fe20000880000 */
[----:B------:R-:W-:Y:S01]  /*08a0*/  LOP3.LUT R19, R2, 0xc, R19, 0x78, !PT ;  /* 0x0000000c02137812 */ /* 0x000fe200078e7813 */
[----:B------:R-:W-:-:S02]  /*08b0*/  VOTEU.ALL UP5, P1 ;  /* 0x00000000003f7886 */ /* 0x000fc400008a0000 */
[----:B------:R-:W-:Y:S01]  /*08c0*/  IMAD.IADD R7, R2, 0x1, -R7 ;  /* 0x0000000102077824 */ /* 0x000fe200078e0a07 */
[----:B------:R-:W-:Y:S01]  /*08d0*/  UIADD3 UR4, -UR4, URZ, URZ ;  /* 0x0000003f04047290 */ /* 0x000fe2000fffe13f */
[----:B------:R-:W3:Y:S01]  /*08e0*/  LDC R2, c[0x0][0x140] ;  /* 0x00005000ff027b82 */ /* 0x000ee20000000800 */
[----:B0-----:R-:W-:Y:S02]  /*08f0*/  R2UR UR10, R6 ;  /* 0x00000000060a72ca */ /* 0x001fe400000e0000 */
[----:B------:R-:W-:Y:S02]  /*0900*/  UIMAD UR7, UR7, UR4, UR11 ;  /* 0x00000004070772a4 */ /* 0x000fe4000f8e020b */
[----:B-1----:R-:W-:Y:S01]  /*0910*/  @!UP0 ULEA UR8, UR12, UR8, 0x18 ;  /* 0x000000080c088291 */ /* 0x002fe2000f8ec03f */
[----:B------:R-:W-:Y:S01]  /*0920*/  UMOV UR4, 0x20 ;  /* 0x0000002000047882 */ /* 0x000fe20000000000 */
[----:B------:R-:W-:-:S04]  /*0930*/  @!UP1 UIADD3 UR12, -UR13, 0x100000, URZ ;  /* 0x001000000d0c9890 */ /* 0x000fc8000fffe13f */
[----:B------:R-:W-:Y:S02]  /*0940*/  @!UP1 USHF.L.U32 UR13, UR12, 0xb, URZ ;  /* 0x0000000b0c0d9899 */ /* 0x000fe4000800063f */
[----:B------:R-:W-:Y:S01]  /*0950*/  @!UP1 USHF.L.U32 UR12, UR12, 0x1, URZ ;  /* 0x000000010c0c9899 */ /* 0x000fe2000800063f */
[----:B------:R-:W-:Y:S01]  /*0960*/  ISETP.NE.AND P3, PT, R7, UR7, PT ;  /* 0x0000000707007c0c */ /* 0x000fe2000bf65270 */
[----:B------:R-:W-:-:S04]  /*0970*/  @!UP0 UIADD3 UR4, -UR4, 0x100000, URZ ;  /* 0x0010000004048890 */ /* 0x000fc8000fffe13f */
[----:B------:R-:W-:Y:S02]  /*0980*/  @!UP0 USHF.L.U32 UR5, UR4, 0xb, URZ ;  /* 0x0000000b04058899 */ /* 0x000fe4000800063f */
[----:B------:R-:W-:Y:S01]  /*0990*/  @!UP0 USHF.L.U32 UR4, UR4, 0x1, URZ ;  /* 0x0000000104048899 */ /* 0x000fe2000800063f */
[----:B------:R-:W-:Y:S01]  /*09a0*/  VOTEU.ALL UP0, P0 ;  /* 0x00000000003f7886 */ /* 0x000fe20000000000 */
[----:B--2---:R-:W-:Y:S01]  /*09b0*/  @!UP1 ULEA UR14, UR15, UR14, 0x18 ;  /* 0x0000000e0f0e9291 */ /* 0x004fe2000f8ec03f */
[----:B------:R-:W-:Y:S01]  /*09c0*/  VOTEU.ALL UP1, P0 ;  /* 0x00000000003f7886 */ /* 0x000fe20000020000 */
[----:B------:R-:W-:Y:S01]  /*09d0*/  UIADD3 UR10, -UR10, URZ, URZ ;  /* 0x0000003f0a0a7290 */ /* 0x000fe2000fffe13f */
[----:B------:R-:W-:Y:S01]  /*09e0*/  LOP3.LUT P0, RZ, R4, 0x7, RZ, 0xc0, !PT ;  /* 0x0000000704ff7812 */ /* 0x000fe2000780c0ff */
[----:B------:R-:W0:Y:S06]  /*09f0*/  FENCE.VIEW.ASYNC.S ;  /* 0x00000000000073c6 */ /* 0x000e2c0000000000 */
[----:B0-----:R-:W0:Y:S01]  /*0a00*/  @!UP0 SYNCS.EXCH.64 URZ, [UR8+0x130], UR4 ;  /* 0x00013004083f85b2 */ /* 0x001e220008000100 */
[----:B------:R-:W-:-:S02]  /*0a10*/  @P3 LEA.HI R0, R19, R19, RZ, 0x1 ;  /* 0x0000001313003211 */ /* 0x000fc400078f08ff */
[----:B---3--:R-:W-:Y:S02]  /*0a20*/  ISETP.EQ.U32.AND P1, PT, R2, 0x1, PT ;  /* 0x000000010200780c */ /* 0x008fe40003f22070 */
[----:B------:R-:W-:Y:S02]  /*0a30*/  @P3 SHF.R.S32.HI R0, RZ, 0x1, R0 ;  /* 0x00000001ff003819 */ /* 0x000fe40000011400 */
[----:B------:R-:W-:Y:S01]  /*0a40*/  ISETP.LT.U32.AND P0, PT, R19, 0x2, !P0 ;  /* 0x000000021300780c */ /* 0x000fe20004701070 */
[----:B------:R1:W2:Y:S01]  /*0a50*/  @!UP1 SYNCS.EXCH.64 URZ, [UR8+0x138], UR4 ;  /* 0x00013804083f95b2 */ /* 0x0002a20008000100 */
[----:B------:R-:W-:Y:S01]  /*0a60*/  NOP ;  /* 0x0000000000007918 */ /* 0x000fe20000000000 */
[----:B-1----:R-:W-:Y:S01]  /*0a70*/  UIMAD UR4, UR18, UR10, UR9 ;  /* 0x0000000a120472a4 */ /* 0x002fe2000f8e0209 */
[----:B----4-:R-:W-:Y:S01]  /*0a80*/  R2UR UR8, R5 ;  /* 0x00000000050872ca */ /* 0x010fe200000e0000 */
[----:B------:R1:W3:Y:S04]  /*0a90*/  @!UP2 SYNCS.EXCH.64 URZ, [UR14+0x110], UR12 ;  /* 0x0001100c0e3fa5b2 */ /* 0x0002e80008000100 */
[----:B------:R-:W-:-:S02]  /*0aa0*/  @P3 ISETP.NE.AND P4, PT, R0, UR4, PT ;  /* 0x0000000400003c0c */ /* 0x000fc4000bf85270 */
[----:B------:R-:W-:Y:S02]  /*0ab0*/  SEL R0, RZ, 0x1, !P0 ;  /* 0x00000001ff007807 */ /* 0x000fe40004000000 */
[----:B------:R-:W-:-:S04]  /*0ac0*/  @P3 SEL R17, RZ, 0x1, P4 ;  /* 0x00000001ff113807 */ /* 0x000fc80002000000 */
[----:B------:R-:W-:Y:S01]  /*0ad0*/  LOP3.LUT R17, R17, R0, RZ, 0xc0, !PT ;  /* 0x0000000011117212 */ /* 0x000fe200078ec0ff */
[----:B------:R1:W4:Y:S01]  /*0ae0*/  @!UP3 SYNCS.EXCH.64 URZ, [UR14+0x118], UR12 ;  /* 0x0001180c0e3fb5b2 */ /* 0x0003220008000100 */
[----:B------:R1:W0:Y:S01]  /*0af0*/  @!UP4 SYNCS.EXCH.64 URZ, [UR14+0x120], UR12 ;  /* 0x0001200c0e3fc5b2 */ /* 0x0002220008000100 */
[----:B------:R1:W0:Y:S01]  /*0b00*/  @!UP5 SYNCS.EXCH.64 URZ, [UR14+0x128], UR12 ;  /* 0x0001280c0e3fd5b2 */ /* 0x0002220008000100 */
[----:B------:R-:W-:Y:S01]  /*0b10*/  NOP ;  /* 0x0000000000007918 */ /* 0x000fe20000000000 */
[----:B-1----:R-:W-:Y:S05]  /*0b20*/  @!P1 BRA `(.L_x_4) ;  /* 0x0000000000089947 */ /* 0x002fea0003800000 */
[----:B0-234-:R-:W-:Y:S01]  /*0b30*/  UCGABAR_ARV ;  /* 0x00000000000079c7 */ /* 0x01dfe20008000000 */
[----:B------:R-:W-:Y:S05]  /*0b40*/  BRA `(.L_x_5) ;  /* 0x0000000000047947 */ /* 0x000fea0003800000 */
.L_x_4:
[----:B0-234-:R-:W-:Y:S01]  /*0b50*/  NOP ;  /* 0x0000000000007918 */ /* 0x01dfe20000000000 */
.L_x_5:
[----:B------:R-:W-:Y:S01]  /*0b60*/  ULDC.64 UR4, c[0x0][0x598] ;  /* 0x0001660000047ab9 */ /* 0x000fe20000000a00 */
[----:B------:R-:W-:Y:S01]  /*0b70*/  ULDC.64 UR54, c[0x0][0x208] ;  /* 0x0000820000367ab9 */ /* 0x000fe20000000a00 */
[----:B------:R-:W-:-:S04]  /*0b80*/  ISETP.NE.U32.AND P0, PT, RZ, UR4, PT ;  /* 0x00000004ff007c0c */ /* 0x000fc8000bf05070 */
[----:B------:R-:W-:-:S13]  /*0b90*/  ISETP.NE.AND.EX P0, PT, RZ, UR5, PT, P0 ;  /* 0x00000005ff007c0c */ /* 0x000fda000bf05300 */
[----:B------:R-:W-:Y:S05]  /*0ba0*/  @!P0 BRA `(.L_x_6) ;  /* 0x00000000001c8947 */ /* 0x000fea0003800000 */
[----:B------:R-:W0:Y:S02]  /*0bb0*/  LDC.64 R6, c[0x0][0x598] ;  /* 0x00016600ff067b82 */ /* 0x000e240000000a00 */
[----:B0-----:R-:W2:Y:S02]  /*0bc0*/  LDG.E.64 R6, desc[UR54][R6.64] ;  /* 0x0000003606067981 */ /* 0x001ea4000c1e1b00 */
[----:B--2---:R-:W-:-:S04]  /*0bd0*/  ISETP.NE.U32.AND P0, PT, R6, RZ, PT ;  /* 0x000000ff0600720c */ /* 0x004fc80003f05070 */
[----:B------:R-:W-:-:S13]  /*0be0*/  ISETP.NE.AND.EX P0, PT, R7, RZ, PT, P0 ;  /* 0x000000ff0700720c */ /* 0x000fda0003f05300 */
[----:B------:R-:W-:Y:S05]  /*0bf0*/  @!P0 BRA `(.L_x_6) ;  /* 0x0000000000088947 */ /* 0x000fea0003800000 */
[----:B------:R0:W5:Y:S01]  /*0c00*/  LD.E R2, desc[UR54][R6.64] ;  /* 0x0000003606027980 */ /* 0x000162000c101900 */
[----:B------:R-:W-:Y:S05]  /*0c10*/  BRA `(.L_x_7) ;  /* 0x0000000000247947 */ /* 0x000fea0003800000 */
.L_x_6:
[----:B------:R-:W-:Y:S02]  /*0c20*/  ULDC.64 UR4, c[0x0][0x588] ;  /* 0x0001620000047ab9 */ /* 0x000fe40000000a00 */
[----:B------:R-:W-:-:S04]  /*0c30*/  ISETP.NE.U32.AND P0, PT, RZ, UR4, PT ;  /* 0x00000004ff007c0c */ /* 0x000fc8000bf05070 */
[----:B------:R-:W-:-:S13]  /*0c40*/  ISETP.NE.AND.EX P0, PT, RZ, UR5, PT, P0 ;  /* 0x00000005ff007c0c */ /* 0x000fda000bf05300 */
[----:B------:R-:W-:Y:S05]  /*0c50*/  @!P0 BRA `(.L_x_8) ;  /* 0x00000000000c8947 */ /* 0x000fea0003800000 */
[----:B------:R-:W0:Y:S02]  /*0c60*/  LDC.64 R6, c[0x0][0x588] ;  /* 0x00016200ff067b82 */ /* 0x000e240000000a00 */
[----:B0-----:R1:W5:Y:S01]  /*0c70*/  LDG.E R2, desc[UR54][R6.64] ;  /* 0x0000003606027981 */ /* 0x001362000c1e1900 */
[----:B------:R-:W-:Y:S05]  /*0c80*/  BRA `(.L_x_7) ;  /* 0x0000000000087947 */ /* 0x000fea0003800000 */
.L_x_8:
[----:B------:R-:W-:Y:S02]  /*0c90*/  ULDC UR4, c[0x0][0x580] ;  /* 0x0001600000047ab9 */ /* 0x000fe40000000800 */
[----:B------:R-:W-:-:S07]  /*0ca0*/  IMAD.U32 R2, RZ, RZ, UR4 ;  /* 0x00000004ff027e24 */ /* 0x000fce000f8e00ff */
.L_x_7:
[----:B------:R-:W-:Y:S02]  /*0cb0*/  ULDC.64 UR4, c[0x0][0x5a0] ;  /* 0x0001680000047ab9 */ /* 0x000fe40000000a00 */
[----:B------:R-:W-:-:S04]  /*0cc0*/  ISETP.NE.U32.AND P0, PT, RZ, UR4, PT ;  /* 0x00000004ff007c0c */ /* 0x000fc8000bf05070 */
[----:B------:R-:W-:-:S13]  /*0cd0*/  ISETP.NE.AND.EX P0, PT, RZ, UR5, PT, P0 ;  /* 0x00000005ff007c0c */ /* 0x000fda000bf05300 */
[----:B------:R-:W-:Y:S05]  /*0ce0*/  @!P0 BRA `(.L_x_9) ;  /* 0x00000000001c8947 */ /* 0x000fea0003800000 */
[----:B01----:R-:W0:Y:S02]  /*0cf0*/  LDC.64 R6, c[0x0][0x5a0] ;  /* 0x00016800ff067b82 */ /* 0x003e240000000a00 */
[----:B0-----:R-:W2:Y:S02]  /*0d00*/  LDG.E.64 R6, desc[UR54][R6.64] ;  /* 0x0000003606067981 */ /* 0x001ea4000c1e1b00 */
[----:B--2---:R-:W-:-:S04]  /*0d10*/  ISETP.NE.U32.AND P0, PT, R6, RZ, PT ;  /* 0x000000ff0600720c */ /* 0x004fc80003f05070 */
[----:B------:R-:W-:-:S13]  /*0d20*/  ISETP.NE.AND.EX P0, PT, R7, RZ, PT, P0 ;  /* 0x000000ff0700720c */ /* 0x000fda0003f05300 */
[----:B------:R-:W-:Y:S05]  /*0d30*/  @!P0 BRA `(.L_x_9) ;  /* 0x0000000000088947 */ /* 0x000fea0003800000 */
[----:B------:R0:W5:Y:S01]  /*0d40*/  LD.E R16, desc[UR54][R6.64] ;  /* 0x0000003606107980 */ /* 0x000162000c101900 */
[----:B------:R-:W-:Y:S05]  /*0d50*/  BRA `(.L_x_10) ;  /* 0x0000000000247947 */ /* 0x000fea0003800000 */
.L_x_9:
[----:B------:R-:W-:Y:S02]  /*0d60*/  ULDC.64 UR4, c[0x0][0x590] ;  /* 0x0001640000047ab9 */ /* 0x000fe40000000a00 */
[----:B------:R-:W-:-:S04]  /*0d70*/  ISETP.NE.U32.AND P0, PT, RZ, UR4, PT ;  /* 0x00000004ff007c0c */ /* 0x000fc8000bf05070 */
[----:B------:R-:W-:-:S13]  /*0d80*/  ISETP.NE.AND.EX P0, PT, RZ, UR5, PT, P0 ;  /* 0x00000005ff007c0c */ /* 0x000fda000bf05300 */
[----:B------:R-:W-:Y:S05]  /*0d90*/  @!P0 BRA `(.L_x_11) ;  /* 0x00000000000c8947 */ /* 0x000fea0003800000 */
[----:B01----:R-:W0:Y:S02]  /*0da0*/  LDC.64 R6, c[0x0][0x590] ;  /* 0x00016400ff067b82 */ /* 0x003e240000000a00 */
[----:B0-----:R1:W5:Y:S01]  /*0db0*/  LDG.E R16, desc[UR54][R6.64] ;  /* 0x0000003606107981 */ /* 0x001362000c1e1900 */
[----:B------:R-:W-:Y:S05]  /*0dc0*/  BRA `(.L_x_10) ;  /* 0x0000000000087947 */ /* 0x000fea0003800000 */
.L_x_11:
[----:B------:R-:W-:Y:S02]  /*0dd0*/  ULDC UR4, c[0x0][0x584] ;  /* 0x0001610000047ab9 */ /* 0x000fe40000000800 */
[----:B------:R-:W-:-:S07]  /*0de0*/  IMAD.U32 R16, RZ, RZ, UR4 ;  /* 0x00000004ff107e24 */ /* 0x000fce000f8e00ff */
.L_x_10:
[----:B------:R-:W-:Y:S01]  /*0df0*/  ULDC UR4, c[0x0][0x65c] ;  /* 0x0001970000047ab9 */ /* 0x000fe20000000800 */
[----:B01----:R-:W0:Y:S01]  /*0e00*/  LDC.64 R6, c[0x0][0x650] ;  /* 0x00019400ff067b82 */ /* 0x003e220000000a00 */
[----:B------:R-:W-:Y:S01]  /*0e10*/  UISETP.NE.AND UP2, UPT, UR4, 0x1, UPT ;  /* 0x000000010400788c */ /* 0x000fe2000bf45270 */
[----:B------:R-:W-:Y:S01]  /*0e20*/  IMAD.MOV.U32 R5, RZ, RZ, -0x1 ;  /* 0xffffffffff057424 */ /* 0x000fe200078e00ff */
[----:B------:R-:W-:Y:S01]  /*0e30*/  UISETP.NE.AND UP0, UPT, UR19, 0x2, UPT ;  /* 0x000000021300788c */ /* 0x000fe2000bf05270 */
[----:B------:R-:W-:Y:S01]  /*0e40*/  IMAD.MOV.U32 R18, RZ, RZ, -0x1 ;  /* 0xffffffffff127424 */ /* 0x000fe200078e00ff */
[----:B------:R-:W-:-:S07]  /*0e50*/  UP2UR UR38, UPR, URZ, 0x4 ;  /* 0x000000043f267883 */ /* 0x000fce0008000000 */
[----:B------:R-:W-:Y:S01]  /*0e60*/  @UP2 ULDC UR14, c[0x0][0x10] ;  /* 0x00000400000e2ab9 */ /* 0x000fe20000000800 */
[----:B------:R-:W-:Y:S01]  /*0e70*/  @UP2 UMOV UR4, UR9 ;  /* 0x0000000900042c82 */ /* 0x000fe20008000000 */
[----:B------:R-:W-:Y:S01]  /*0e80*/  @UP2 UMOV UR5, URZ ;  /* 0x0000003f00052c82 */ /* 0x000fe20008000000 */
[----:B------:R-:W-:Y:S01]  /*0e90*/  @!UP2 ULDC UR17, c[0x0][0xc] ;  /* 0x000003000011aab9 */ /* 0x000fe20000000800 */
[----:B------:R-:W-:Y:S01]  /*0ea0*/  @UP2 UIMAD.WIDE.U32 UR14, UR11, UR14, UR4 ;  /* 0x0000000e0b0e22a5 */ /* 0x000fe2000f8e0004 */
[----:B------:R-:W-:Y:S02]  /*0eb0*/  ULDC UR12, c[0x0][0xc] ;  /* 0x00000300000c7ab9 */ /* 0x000fe40000000800 */
[----:B------:R-:W-:Y:S01]  /*0ec0*/  @UP2 UMOV UR4, URZ ;  /* 0x0000003f00042c82 */ /* 0x000fe20008000000 */
[----:B------:R-:W-:Y:S01]  /*0ed0*/  UMOV UR5, URZ ;  /* 0x0000003f00057c82 */ /* 0x000fe20008000000 */
[----:B------:R-:W-:Y:S01]  /*0ee0*/  @UP2 UIADD3 UR15, UR15, UR4, URZ ;  /* 0x000000040f0f2290 */ /* 0x000fe2000fffe03f */
[----:B------:R-:W-:-:S02]  /*0ef0*/  ULDC UR13, c[0x0][0x10] ;  /* 0x00000400000d7ab9 */ /* 0x000fc40000000800 */
[----:B------:R-:W-:Y:S01]  /*0f00*/  UMOV UR4, UR11 ;  /* 0x0000000b00047c82 */ /* 0x000fe20008000000 */
[----:B------:R-:W-:Y:S02]  /*0f10*/  UIMAD.WIDE.U32 UR12, UR12, UR13, URZ ;  /* 0x0000000d0c0c72a5 */ /* 0x000fe4000f8e003f */
[----:B------:R-:W-:Y:S01]  /*0f20*/  @!UP2 UIMAD.WIDE.U32 UR4, UR9, UR17, UR4 ;  /* 0x000000110904a2a5 */ /* 0x000fe2000f8e0004 */
[----:B------:R-:W-:Y:S02]  /*0f30*/  ULDC UR11, c[0x0][0x14] ;  /* 0x00000500000b7ab9 */ /* 0x000fe40000000800 */
[----:B------:R-:W-:Y:S02]  /*0f40*/  UIMAD.WIDE.U32 UR52, UR12, UR11, URZ ;  /* 0x0000000b0c3472a5 */ /* 0x000fe4000f8e003f */
[----:B------:R-:W-:Y:S02]  /*0f50*/  UIMAD UR37, UR13, UR11, URZ ;  /* 0x0000000b0d2572a4 */ /* 0x000fe4000f8e023f */
[----:B------:R-:W-:Y:S01]  /*0f60*/  @!UP2 UMOV UR14, UR4 ;  /* 0x00000004000eac82 */ /* 0x000fe20008000000 */
[----:B------:R-:W-:Y:S01]  /*0f70*/  @!UP2 UMOV UR15, UR5 ;  /* 0x00000005000fac82 */ /* 0x000fe20008000000 */
[----:B------:R-:W-:-:S02]  /*0f80*/  UIADD3 UR4, UP1, UR14, UR52, URZ ;  /* 0x000000340e047290 */ /* 0x000fc4000ff3e03f */
[----:B------:R-:W-:Y:S02]  /*0f90*/  UIADD3 UR37, UR53, UR37, URZ ;  /* 0x0000002535257290 */ /* 0x000fe4000fffe03f */
[----:B------:R-:W-:Y:S02]  /*0fa0*/  USEL UR4, UR4, UR14, !UP0 ;  /* 0x0000000e04047287 */ /* 0x000fe4000c000000 */
[----:B------:R-:W-:-:S04]  /*0fb0*/  UIADD3.X UR5, UR15, UR37, URZ, UP1, !UPT ;  /* 0x000000250f057290 */ /* 0x000fc80008ffe43f */
[----:B0-----:R-:W-:Y:S01]  /*0fc0*/  ISETP.LE.U32.AND P0, PT, R6, UR4, PT ;  /* 0x0000000406007c0c */ /* 0x001fe2000bf03070 */
[----:B------:R-:W-:Y:S01]  /*0fd0*/  USEL UR5, UR5, UR15, !UP0 ;  /* 0x0000000f05057287 */ /* 0x000fe2000c000000 */
[----:B------:R-:W-:Y:S02]  /*0fe0*/  IMAD.MOV.U32 R6, RZ, RZ, -0x1 ;  /* 0xffffffffff067424 */ /* 0x000fe400078e00ff */
[----:B------:R-:W-:-:S03]  /*0ff0*/  IMAD.U32 R23, RZ, RZ, UR4 ;  /* 0x00000004ff177e24 */ /* 0x000fc6000f8e00ff */
[----:B------:R0:W-:Y:S01]  /*1000*/  STL [R1], R6 ;  /* 0x0000000601007387 */ /* 0x0001e20000100800 */
[----:B------:R-:W-:Y:S02]  /*1010*/  IMAD.U32 R0, RZ, RZ, UR5 ;  /* 0x00000005ff007e24 */ /* 0x000fe4000f8e00ff */
[----:B------:R-:W-:Y:S01]  /*1020*/  IMAD.U32 R22, RZ, RZ, UR5 ;  /* 0x00000005ff167e24 */ /* 0x000fe2000f8e00ff */
[----:B------:R0:W-:Y:S02]  /*1030*/  STL [R1+0x4], R5 ;  /* 0x0000040501007387 */ /* 0x0001e40000100800 */
[----:B------:R-:W-:Y:S02]  /*1040*/  ISETP.GE.U32.AND.EX P0, PT, R0, R7, PT, P0 ;  /* 0x000000070000720c */ /* 0x000fe40003f06100 */
[----:B------:R-:W-:-:S11]  /*1050*/  PRMT R0, RZ, 0x7610, R0 ;  /* 0x00007610ff007816 */ /* 0x000fd60000000000 */
[----:B0-----:R-:W-:Y:S05]  /*1060*/  @P0 BRA `(.L_x_12) ;  /* 0x0000000400580947 */ /* 0x001fea0003800000 */
[----:B------:R-:W-:Y:S01]  /*1070*/  ULDC.64 UR20, c[0x0][0x628] ;  /* 0x00018a0000147ab9 */ /* 0x000fe20000000a00 */
[C---:B------:R-:W-:Y:S01]  /*1080*/  R2UR UR22, R23.reuse ;  /* 0x00000000171672ca */ /* 0x040fe200000e0000 */
[----:B------:R-:W-:Y:S01]  /*1090*/  ULDC UR19, c[0x0][0x630] ;  /* 0x00018c0000137ab9 */ /* 0x000fe20000000800 */
[----:B------:R-:W-:Y:S02]  /*10a0*/  ISETP.NE.U32.AND P0, PT, RZ, UR20, PT ;  /* 0x00000014ff007c0c */ /* 0x000fe4000bf05070 */
[----:B------:R-:W-:Y:S02]  /*10b0*/  R2UR UR4, R23 ;  /* 0x00000000170472ca */ /* 0x000fe400000e0000 */
[----:B------:R-:W-:Y:S02]  /*10c0*/  ISETP.NE.AND.EX P0, PT, RZ, UR21, PT, P0 ;  /* 0x00000015ff007c0c */ /* 0x000fe4000bf05300 */
[----:B------:R-:W-:-:S11]  /*10d0*/  R2UR UR5, R22 ;  /* 0x00000000160572ca */ /* 0x000fd600000e0000 */
[----:B------:R-:W-:Y:S05]  /*10e0*/  @!P0 BRA `(.L_x_13) ;  /* 0x0000000000308947 */ /* 0x000fea0003800000 */
[----:B------:R-:W-:Y:S01]  /*10f0*/  R2UR UR4, R23 ;  /* 0x00000000170472ca */ /* 0x000fe200000e0000 */
[----:B------:R-:W-:Y:S01]  /*1100*/  ULDC UR11, c[0x0][0x634] ;  /* 0x00018d00000b7ab9 */ /* 0x000fe20000000800 */
[----:B------:R-:W-:-:S11]  /*1110*/  R2UR UR17, R22 ;  /* 0x00000000161172ca */ /* 0x000fd600000e0000 */
[----:B------:R-:W-:-:S04]  /*1120*/  UIADD3 UR11, UP1, UR4, UR11, URZ ;  /* 0x0000000b040b7290 */ /* 0x000fc8000ff3e03f */
[----:B------:R-:W-:-:S04]  /*1130*/  UIADD3.X UR17, URZ, UR17, URZ, UP1, !UPT ;  /* 0x000000113f117290 */ /* 0x000fc80008ffe43f */
[----:B------:R-:W-:-:S04]  /*1140*/  UIMAD.WIDE.U32 UR4, UR17, UR20, URZ ;  /* 0x00000014110472a5 */ /* 0x000fc8000f8e003f */
[----:B------:R-:W-:Y:S02]  /*1150*/  UIMAD.WIDE.U32 UR12, UP1, UR11, UR21, UR4 ;  /* 0x000000150b0c72a5 */ /* 0x000fe4000f820004 */
[----:B------:R-:W-:Y:S02]  /*1160*/  UIMAD.WIDE.U32 UR4, UR11, UR20, URZ ;  /* 0x000000140b0472a5 */ /* 0x000fe4000f8e003f */
[----:B------:R-:W-:Y:S02]  /*1170*/  UIADD3.X UR15, URZ, URZ, URZ, UP1, !UPT ;  /* 0x0000003f3f0f7290 */ /* 0x000fe40008ffe43f */
[----:B------:R-:W-:Y:S01]  /*1180*/  UIADD3 URZ, UP1, UR5, UR12, URZ ;  /* 0x0000000c053f7290 */ /* 0x000fe2000ff3e03f */
[----:B------:R-:W-:-:S03]  /*1190*/  UMOV UR14, UR13 ;  /* 0x0000000d000e7c82 */ /* 0x000fc60008000000 */
[----:B------:R-:W-:-:S12]  /*11a0*/  UIMAD.WIDE.U32.X UR4, UR17, UR21, UR14, UP1 ;  /* 0x00000015110472a5 */ /* 0x000fd800088e040e */
.L_x_13:
[----:B------:R-:W-:Y:S01]  /*11b0*/  USHF.R.U64 UR4, UR4, UR19, UR5 ;  /* 0x0000001304047299 */ /* 0x000fe20008001205 */
[----:B------:R-:W-:Y:S01]  /*11c0*/  R2UR UR13, R22 ;  /* 0x00000000160d72ca */ /* 0x000fe200000e0000 */
[----:B------:R-:W-:Y:S02]  /*11d0*/  USHF.R.U32.HI UR5, URZ, UR19, UR5 ;  /* 0x000000133f057299 */ /* 0x000fe40008011605 */
[----:B------:R-:W-:Y:S01]  /*11e0*/  UIADD3 UR11, UP1, URZ, -UR4, URZ ;  /* 0x800000043f0b7290 */ /* 0x000fe2000ff3e03f */
[----:B------:R-:W-:Y:S01]  /*11f0*/  ULDC.64 UR14, c[0x0][0x620] ;  /* 0x00018800000e7ab9 */ /* 0x000fe20000000a00 */
[----:B------:R-:W-:Y:S02]  /*1200*/  UMOV UR12, UR22 ;  /* 0x00000016000c7c82 */ /* 0x000fe40008000000 */
[----:B------:R-:W-:Y:S02]  /*1210*/  UIADD3.X UR5, URZ, ~UR5, URZ, UP1, !UPT ;  /* 0x800000053f057290 */ /* 0x000fe40008ffe43f */
[----:B------:R-:W-:-:S02]  /*1220*/  UISETP.NE.AND UP2, UPT, UR38, URZ, UPT ;  /* 0x0000003f2600728c */ /* 0x000fc4000bf45270 */
[----:B------:R-:W-:Y:S02]  /*1230*/  UIMAD UR5, UR5, UR14, URZ ;  /* 0x0000000e050572a4 */ /* 0x000fe4000f8e023f */
[----:B------:R-:W-:Y:S02]  /*1240*/  UIMAD.WIDE.U32 UR12, UR11, UR14, UR12 ;  /* 0x0000000e0b0c72a5 */ /* 0x000fe4000f8e000c */
[----:B------:R-:W-:Y:S01]  /*1250*/  UIMAD UR11, UR11, UR15, UR5 ;  /* 0x0000000f0b0b72a4 */ /* 0x000fe2000f8e0205 */
[----:B------:R-:W-:Y:S02]  /*1260*/  ULDC UR14, c[0x0][0x618] ;  /* 0x00018600000e7ab9 */ /* 0x000fe40000000800 */
[----:B------:R-:W-:Y:S01]  /*1270*/  ULDC UR15, c[0x0][0x608] ;  /* 0x00018200000f7ab9 */ /* 0x000fe20000000800 */
[----:B------:R-:W-:Y:S02]  /*1280*/  UIADD3 UR11, UR13, UR11, URZ ;  /* 0x0000000b0d0b7290 */ /* 0x000fe4000fffe03f */
[----:B------:R-:W-:-:S02]  /*1290*/  @UP2 UIMAD UR7, UR18, UR10, UR9 ;  /* 0x0000000a120722a4 */ /* 0x000fc4000f8e0209 */
[----:B------:R-:W-:Y:S02]  /*12a0*/  USHF.R.U64 UR22, UR12, UR14, UR11 ;  /* 0x0000000e0c167299 */ /* 0x000fe4000800120b */
[----:B------:R-:W-:Y:S01]  /*12b0*/  USHF.R.U32.HI UR12, URZ, UR14, UR11 ;  /* 0x0000000e3f0c7299 */ /* 0x000fe2000801160b */
[----:B------:R-:W-:Y:S02]  /*12c0*/  ULDC UR23, c[0x0][0x658] ;  /* 0x0001960000177ab9 */ /* 0x000fe40000000800 */
[----:B------:R-:W-:Y:S01]  /*12d0*/  ULDC.64 UR10, c[0x0][0x640] ;  /* 0x00019000000a7ab9 */ /* 0x000fe20000000a00 */
[----:B------:R-:W-:Y:S01]  /*12e0*/  USHF.R.U64 UR27, UR22, UR15, UR12 ;  /* 0x0000000f161b7299 */ /* 0x000fe2000800120c */
[----:B------:R-:W-:Y:S01]  /*12f0*/  ISETP.NE.U32.AND P0, PT, RZ, UR10, PT ;  /* 0x0000000aff007c0c */ /* 0x000fe2000bf05070 */
[----:B------:R-:W-:Y:S01]  /*1300*/  USHF.R.U32.HI UR12, URZ, UR15, UR12 ;  /* 0x0000000f3f0c7299 */ /* 0x000fe2000801160c */
[----:B------:R-:W-:Y:S02]  /*1310*/  UMOV UR9, 0xffffffff ;  /* 0xffffffff00097882 */ /* 0x000fe40000000000 */
[----:B------:R-:W-:Y:S01]  /*1320*/  ISETP.NE.AND.EX P0, PT, RZ, UR11, PT, P0 ;  /* 0x0000000bff007c0c */ /* 0x000fe2000bf05300 */
[----:B------:R-:W-:-:S02]  /*1330*/  USHF.L.U32 UR9, UR9, UR23, URZ ;  /* 0x0000001709097299 */ /* 0x000fc4000800063f */
[----:B------:R-:W-:Y:S01]  /*1340*/  USHF.R.U64 UR28, UR27, UR23, UR12 ;  /* 0x000000171b1c7299 */ /* 0x000fe2000800120c */
[----:B------:R-:W-:Y:S01]  /*1350*/  ULDC UR5, c[0x0][0x600] ;  /* 0x0001800000057ab9 */ /* 0x000fe20000000800 */
[----:B------:R-:W-:Y:S02]  /*1360*/  ULOP3.LUT UR17, URZ, UR9, URZ, 0x33, !UPT ;  /* 0x000000093f117292 */ /* 0x000fe4000f8e333f */
[----:B------:R-:W-:Y:S02]  /*1370*/  UIADD3 UR21, UR5, -0x1, URZ ;  /* 0xffffffff05157890 */ /* 0x000fe4000fffe03f */
[----:B------:R-:W-:Y:S01]  /*1380*/  USHF.R.U32.HI UR12, URZ, UR23, UR12 ;  /* 0x000000173f0c7299 */ /* 0x000fe2000801160c */
[----:B------:R-:W-:Y:S01]  /*1390*/  ULDC UR24, c[0x0][0x648] ;  /* 0x0001920000187ab9 */ /* 0x000fe20000000800 */
[----:B------:R-:W-:Y:S01]  /*13a0*/  ULDC UR25, c[0x0][0x638] ;  /* 0x00018e0000197ab9 */ /* 0x000fe20000000800 */
[----:B------:R-:W-:Y:S01]  /*13b0*/  UMOV UR26, 0x1 ;  /* 0x00000001001a7882 */ /* 0x000fe20000000000 */
[----:B------:R-:W-:Y:S01]  /*13c0*/  UMOV UR9, UR28 ;  /* 0x0000001c00097c82 */ /* 0x000fe20008000000 */
[----:B------:R-:W-:Y:S07]  /*13d0*/  @!P0 BRA `(.L_x_14) ;  /* 0x0000000000308947 */ /* 0x000fee0003800000 */
[----:B------:R-:W-:Y:S02]  /*13e0*/  ULDC UR9, c[0x0][0x64c] ;  /* 0x0001930000097ab9 */ /* 0x000fe40000000800 */
        /* <DEDUP_REMOVED lines=8> */
[----:B------:R-:W-:-:S07]  /*1470*/  UIMAD.WIDE.U32.X UR10, UR20, UR11, UR18, UP1 ;  /* 0x0000000b140a72a5 */ /* 0x000fce00088e0412 */
[----:B------:R-:W-:Y:S01]  /*1480*/  UMOV UR9, UR10 ;  /* 0x0000000a00097c82 */ /* 0x000fe20008000000 */
[----:B------:R-:W-:-:S05]  /*1490*/  UMOV UR12, UR11 ;  /* 0x0000000b000c7c82 */ /* 0x000fca0008000000 */
.L_x_14:
[----:B------:R-:W-:Y:S01]  /*14a0*/  USHF.R.U64 UR10, UR9, UR24, UR12 ;  /* 0x00000018090a7299 */ /* 0x000fe2000800120c */
[----:B------:R-:W-:Y:S01]  /*14b0*/  IMAD.MOV.U32 R0, RZ, RZ, 0x1 ;  /* 0x00000001ff007424 */ /* 0x000fe200078e00ff */
[----:B------:R-:W-:Y:S01]  /*14c0*/  USHF.L.U32 UR9, UR26, UR23, URZ ;  /* 0x000000171a097299 */ /* 0x000fe2000800063f */
[----:B------:R-:W-:Y:S01]  /*14d0*/  IMAD.U32 R18, RZ, RZ, UR4 ;  /* 0x00000004ff127e24 */ /* 0x000fe2000f8e00ff */
[----:B------:R-:W-:Y:S02]  /*14e0*/  ULOP3.LUT UR17, UR27, UR17, URZ, 0xc0, !UPT ;  /* 0x000000111b117292 */ /* 0x000fe4000f8ec03f */
[----:B------:R-:W-:Y:S02]  /*14f0*/  UIADD3 UR11, -UR10, URZ, URZ ;  /* 0x0000003f0a0b7290 */ /* 0x000fe4000fffe13f */
[----:B------:R-:W-:Y:S02]  /*1500*/  UIMAD UR17, UR9, UR10, UR17 ;  /* 0x0000000a091172a4 */ /* 0x000fe4000f8e0211 */
[----:B------:R-:W-:-:S02]  /*1510*/  ULOP3.LUT UR21, UR22, UR21, URZ, 0xc0, !UPT ;  /* 0x0000001516157292 */ /* 0x000fc4000f8ec03f */
[----:B------:R-:W-:Y:S01]  /*1520*/  UIMAD UR9, UR11, UR25, UR28 ;  /* 0x000000190b0972a4 */ /* 0x000fe2000f8e021c */
[----:B------:R-:W-:Y:S01]  /*1530*/  ULDC UR10, c[0x0][0x610] ;  /* 0x00018400000a7ab9 */ /* 0x000fe20000000800 */
[----:B------:R-:W-:Y:S02]  /*1540*/  UISETP.NE.AND UP1, UPT, UR38, URZ, UPT ;  /* 0x0000003f2600728c */ /* 0x000fe4000bf25270 */
[----:B------:R-:W-:Y:S02]  /*1550*/  UIMAD UR7, UR17, UR10, UR7 ;  /* 0x0000000a110772a4 */ /* 0x000fe4000f8e0207 */
[----:B------:R-:W-:-:S04]  /*1560*/  UIMAD UR9, UR9, UR5, UR21 ;  /* 0x00000005090972a4 */ /* 0x000fc8000f8e0215 */
[----:B------:R-:W-:Y:S02]  /*1570*/  USEL UR5, UR9, UR7, !UP1 ;  /* 0x0000000709057287 */ /* 0x000fe4000c800000 */
[----:B------:R-:W-:-:S04]  /*1580*/  USEL UR7, UR7, UR9, !UP1 ;  /* 0x0000000907077287 */ /* 0x000fc8000c800000 */
[----:B------:R-:W-:Y:S02]  /*1590*/  IMAD.U32 R6, RZ, RZ, UR5 ;  /* 0x00000005ff067e24 */ /* 0x000fe4000f8e00ff */
[----:B------:R-:W-:-:S05]  /*15a0*/  IMAD.U32 R5, RZ, RZ, UR7 ;  /* 0x00000007ff057e24 */ /* 0x000fca000f8e00ff */
[----:B------:R0:W-:Y:S04]  /*15b0*/  STL [R1], R5 ;  /* 0x0000000501007387 */ /* 0x0001e80000100800 */
[----:B------:R0:W-:Y:S02]  /*15c0*/  STL [R1+0x4], R6 ;  /* 0x0000040601007387 */ /* 0x0001e40000100800 */
.L_x_12:
[----:B------:R-:W-:Y:S05]  /*15d0*/  @!P1 BRA `(.L_x_15) ;  /* 0x00000000000c9947 */ /* 0x000fea0003800000 */
[----:B------:R-:W-:Y:S01]  /*15e0*/  UCGABAR_WAIT ;  /* 0x0000000000007dc7 */ /* 0x000fe20008000000 */
[----:B------:R-:W-:Y:S01]  /*15f0*/  CCTL.IVALL ;  /* 0x00000000ff00798f */ /* 0x000fe20002000000 */
[----:B------:R-:W-:Y:S05]  /*1600*/  BRA `(.L_x_16) ;  /* 0x0000000000047947 */ /* 0x000fea0003800000 */
.L_x_15:
[----:B------:R-:W-:Y:S06]  /*1610*/  BAR.SYNC.DEFER_BLOCKING 0x0 ;  /* 0x0000000000007b1d */ /* 0x000fec0000010000 */
.L_x_16:
[----:B------:R-:W-:Y:S02]  /*1620*/  ULDC UR4, c[0x0][0x28c] ;  /* 0x0000a30000047ab9 */ /* 0x000fe40000000800 */
[----:B------:R-:W-:-:S04]  /*1630*/  UIADD3 UR4, UR4, 0xf, URZ ;  /* 0x0000000f04047890 */ /* 0x000fc8000fffe03f */
[----:B------:R-:W-:-:S04]  /*1640*/  USHF.R.S32.HI UR5, URZ, 0x1f, UR4 ;  /* 0x0000001f3f057899 */ /* 0x000fc80008011404 */
[----:B------:R-:W-:-:S04]  /*1650*/  ULEA.HI UR5, UR5, UR4, URZ, 0x4 ;  /* 0x0000000405057291 */ /* 0x000fc8000f8f203f */
[----:B------:R-:W-:Y:S01]  /*1660*/  USHF.R.S32.HI UR39, URZ, 0x4, UR5 ;  /* 0x000000043f277899 */ /* 0x000fe20008011405 */
[----:B------:R-:W-:Y:S11]  /*1670*/  @!P2 BRA `(.L_x_17) ;  /* 0x000000e8007ca947 */ /* 0x000ff60003800000 */
[----:B------:R-:W-:-:S06]  /*1680*/  UISETP.GT.U32.AND UP1, UPT, UR16, 0x1, UPT ;  /* 0x000000011000788c */ /* 0x000fcc000bf24070 */
[----:B------:R-:W-:-:S13]  /*1690*/  PLOP3.LUT P0, PT, PT, PT, UP1, 0x80, 0x0 ;  /* 0x000000000000781c */ /* 0x000fda0003f0f018 */
[----:B------:R-:W-:Y:S05]  /*16a0*/  @P0 EXIT ;  /* 0x000000000000094d */ /* 0x000fea0003800000 */
.L_x_18:
[----:B------:R-:W-:-:S08]  /*16b0*/  NOP ;  /* 0x0000000000007918 */ /* 0x000fd00000000000 */
[----:B------:R-:W1:Y:S02]  /*16c0*/  USETMAXREG.TRY_ALLOC.CTAPOOL UP1, 0xe8 ;  /* 0x000000e8000079c8 */ /* 0x000e640008020600 */
[----:B-1----:R-:W-:-:S13]  /*16d0*/  PLOP3.LUT P0, PT, PT, PT, UP1, 0x80, 0x0 ;  /* 0x000000000000781c */ /* 0x002fda0003f0f018 */
[----:B------:R-:W-:Y:S05]  /*16e0*/  @!P0 BRA `(.L_x_18) ;  /* 0xfffffffc00f08947 */ /* 0x000fea000383ffff */
[----:B------:R-:W-:-:S13]  /*16f0*/  LOP3.LUT P0, RZ, R0, 0xff, RZ, 0xc0, !PT ;  /* 0x000000ff00ff7812 */ /* 0x000fda000780c0ff */
[----:B------:R-:W-:Y:S05]  /*1700*/  @!P0 EXIT ;  /* 0x000000000000894d */ /* 0x000fea0003800000 */
[----:B------:R-:W1:Y:S01]  /*1710*/  S2UR UR5, SR_CgaCtaId ;  /* 0x00000000000579c3 */ /* 0x000e620000008800 */
[CC--:B------:R-:W-:Y:S01]  /*1720*/  LEA.HI R0, R9.reuse, R4.reuse, RZ, 0x2 ;  /* 0x0000000409007211 */ /* 0x0c0fe200078f10ff */
[----:B------:R-:W-:Y:S01]  /*1730*/  USHF.R.U32.HI UR4, URZ, 0x4, UR39 ;  /* 0x000000043f047899 */ /* 0x000fe20008011627 */
[----:B------:R-:W-:Y:S01]  /*1740*/  LEA.HI R9, R9, R4, RZ, 0x5 ;  /* 0x0000000409097211 */ /* 0x000fe200078f28ff */
[----:B------:R-:W-:Y:S01]  /*1750*/  UIADD3 UR8, UR8, -0x1, URZ ;  /* 0xffffffff08087890 */ /* 0x000fe2000fffe03f */
[--C-:B------:R-:W-:Y:S01]  /*1760*/  SHF.R.S32.HI R228, RZ, 0x2, R0.reuse ;  /* 0x00000002ffe47819 */ /* 0x100fe20000011400 */
[----:B------:R-:W-:Y:S01]  /*1770*/  ULOP3.LUT UR4, UR4, 0x1, URZ, 0xc0, !UPT ;  /* 0x0000000104047892 */ /* 0x000fe2000f8ec03f */
[----:B------:R-:W-:Y:S01]  /*1780*/  SHF.R.S32.HI R3, RZ, 0x1f, R0 ;  /* 0x0000001fff037819 */ /* 0x000fe20000011400 */
[----:B------:R-:W-:Y:S01]  /*1790*/  ULOP3.LUT UR42, UR39, 0xf, URZ, 0xc0, !UPT ;  /* 0x0000000f272a7892 */ /* 0x000fe2000f8ec03f */
[----:B------:R-:W-:Y:S01]  /*17a0*/  SHF.R.S32.HI R9, RZ, 0x5, R9 ;  /* 0x00000005ff097819 */ /* 0x000fe20000011409 */
[----:B------:R-:W-:Y:S01]  /*17b0*/  UMOV UR41, 0x400 ;  /* 0x0000040000297882 */ /* 0x000fe20000000000 */
[----:B------:R-:W-:Y:S01]  /*17c0*/  LEA.HI R3, R3, R228, RZ, 0x3 ;  /* 0x000000e403037211 */ /* 0x000fe200078f18ff */
[----:B------:R-:W-:-:S02]  /*17d0*/  UISETP.LT.AND UP1, UPT, UR39, 0x1, UPT ;  /* 0x000000012700788c */ /* 0x000fc4000bf21270 */
[----:B------:R-:W-:Y:S01]  /*17e0*/  USHF.L.U32 UR50, UR8, 0x3, URZ ;  /* 0x0000000308327899 */ /* 0x000fe2000800063f */
[----:B------:R-:W-:Y:S01]  /*17f0*/  LOP3.LUT R3, R3, 0xfffffff8, RZ, 0xc0, !PT ;  /* 0xfffffff803037812 */ /* 0x000fe200078ec0ff */
[----:B------:R-:W-:Y:S02]  /*1800*/  USEL UR42, UR42, URZ, !UP0 ;  /* 0x0000003f2a2a7287 */ /* 0x000fe4000c000000 */
[----:B------:R-:W-:Y:S02]  /*1810*/  UISETP.EQ.U32.AND UP0, UPT, UR4, 0x1, !UP0 ;  /* 0x000000010400788c */ /* 0x000fe4000c702070 */
[----:B------:R-:W-:Y:S01]  /*1820*/  IMAD.IADD R228, R228, 0x1, -R3 ;  /* 0x00000001e4e47824 */ /* 0x000fe200078e0a03 */
[----:B------:R-:W-:Y:S01]  /*1830*/  LOP3.LUT R3, R0, 0xfffffffc, RZ, 0xc0, !PT ;  /* 0xfffffffc00037812 */ /* 0x000fe200078ec0ff */
[----:B------:R-:W-:Y:S02]  /*1840*/  USEL UR43, UR39, 0x1, UP1 ;  /* 0x00000001272b7887 */ /* 0x000fe40008800000 */
[----:B-1----:R-:W-:Y:S01]  /*1850*/  ULEA UR41, UR5, UR41, 0x18 ;  /* 0x0000002905297291 */ /* 0x002fe2000f8ec03f */
[--C-:B------:R-:W-:Y:S01]  /*1860*/  SHF.R.S32.HI R229, RZ, 0x1f, R228.reuse ;  /* 0x0000001fffe57819 */ /* 0x100fe200000114e4 */
[C-C-:B------:R-:W-:Y:S01]  /*1870*/  IMAD R227, R9.reuse, -0x10, -R228.reuse ;  /* 0xfffffff009e37824 */ /* 0x140fe200078e0ae4 */
[----:B------:R-:W-:Y:S01]  /*1880*/  ULDC UR4, c[0x0][0x284] ;  /* 0x0000a10000047ab9 */ /* 0x000fe20000000800 */
[----:B------:R-:W-:Y:S01]  /*1890*/  UISETP.NE.AND UP1, UPT, UR8, URZ, UPT ;  /* 0x0000003f0800728c */ /* 0x000fe2000bf25270 */
[----:B------:R-:W-:Y:S01]  /*18a0*/  IMAD.IADD R226, R4, 0x1, -R3 ;  /* 0x0000000104e27824 */ /* 0x000fe200078e0a03 */
[----:B------:R-:W-:Y:S01]  /*18b0*/  UIADD3 UR49, UR41, 0x110, URZ ;  /* 0x0000011029317890 */ /* 0x000fe2000fffe03f */
[----:B------:R-:W-:Y:S01]  /*18c0*/  IMAD.WIDE R228, R9, 0x10, R228 ;  /* 0x0000001009e47825 */ /* 0x000fe200078e02e4 */
[----:B------:R-:W-:-:S02]  /*18d0*/  ULOP3.LUT UR47, UR50, 0x8, URZ, 0xc0, !UPT ;  /* 0x00000008322f7892 */ /* 0x000fc4000f8ec03f */
[----:B------:R-:W-:Y:S01]  /*18e0*/  USHF.L.U32 UR40, UR39, 0x1, URZ ;  /* 0x0000000127287899 */ /* 0x000fe2000800063f */
[----:B------:R-:W-:Y:S01]  /*18f0*/  VIADD R227, R227, UR4 ;  /* 0x00000004e3e37c36 */ /* 0x000fe20008000000 */
[----:B------:R-:W-:Y:S02]  /*1900*/  UIADD3 UR43, -UR43, UR39, URZ ;  /* 0x000000272b2b7290 */ /* 0x000fe4000fffe13f */
[----:B------:R-:W-:Y:S02]  /*1910*/  ULOP3.LUT UR44, UR50, 0x8, URZ, 0xc, !UPT ;  /* 0x00000008322c7892 */ /* 0x000fe4000f8e0c3f */
[----:B------:R-:W-:Y:S02]  /*1920*/  USEL UR45, URZ, 0x1, UP1 ;  /* 0x000000013f2d7887 */ /* 0x000fe40008800000 */
[----:B------:R-:W-:Y:S02]  /*1930*/  UIADD3 UR46, UR50, UR49, URZ ;  /* 0x00000031322e7290 */ /* 0x000fe4000fffe03f */
[----:B------:R-:W-:-:S02]  /*1940*/  ULOP3.LUT UR47, UR47, 0x18, URZ, 0x3c, !UPT ;  /* 0x000000182f2f7892 */ /* 0x000fc4000f8e3c3f */
[----:B------:R-:W-:-:S12]  /*1950*/  USEL UR48, URZ, 0x1, !UP0 ;  /* 0x000000013f307887 */ /* 0x000fd8000c000000 */
.L_x_422:
[----:B0-----:R-:W-:Y:S01]  /*1960*/  IMAD.U32 R3, RZ, RZ, UR45 ;  /* 0x0000002dff037e24 */ /* 0x001fe2000f8e00ff */
[----:B------:R-:W-:Y:S01]  /*1970*/  ULDC UR4, c[0x0][0x28c] ;  /* 0x0000a30000047ab9 */ /* 0x000fe20000000800 */
[----:B------:R-:W-:Y:S01]  /*1980*/  IMAD.U32 R216, RZ, RZ, UR49 ;  /* 0x00000031ffd87e24 */ /* 0x000fe2000f8e00ff */
[----:B------:R-:W-:Y:S02]  /*1990*/  ISETP.LT.AND P1, PT, RZ, UR4, PT ;  /* 0x00000004ff007c0c */ /* 0x000fe4000bf21270 */
[----:B------:R-:W-:-:S04]  /*19a0*/  SHF.L.U32 R3, R3, 0x1f, RZ ;  /* 0x0000001f03037819 */ /* 0x000fc800000006ff */
[----:B------:R-:W1:Y:S02]  /*19b0*/  SYNCS.PHASECHK.TRANS64.TRYWAIT P0, [R216+UR50], R3 ;  /* 0x00000003d80075a7 */ /* 0x000e640008000172 */
[----:B-12345:R-:W-:Y:S05]  /*19c0*/  @!P0 BRA `(.L_x_19) ;  /* 0x000000fc00888947 */ /* 0x03efea0003800000 */
.L_x_456:
[----:B------:R-:W-:Y:S05]  /*19d0*/  @P1 BRA `(.L_x_20) ;  /* 0x0000000000401947 */ /* 0x000fea0003800000 */
[----:B-1----:R-:W-:Y:S01]  /*19e0*/  MOV R0, 0x0 ;  /* 0x0000000000007802 */ /* 0x002fe20000000f00 */
[----:B------:R-:W-:Y:S01]  /*19f0*/  ULDC.64 UR4, c[0x4][0x68] ;  /* 0x01001a0000047ab9 */ /* 0x000fe20000000a00 */
[----:B------:R-:W-:Y:S01]  /*1a00*/  ULDC.64 UR6, c[0x4][0x8] ;  /* 0x0100020000067ab9 */ /* 0x000fe20000000a00 */
[----:B------:R-:W-:Y:S01]  /*1a10*/  IMAD.U32 R4, RZ, RZ, UR4 ;  /* 0x00000004ff047e24 */ /* 0x000fe2000f8e00ff */
[----:B------:R1:W2:Y:S01]  /*1a20*/  LDC.64 R14, c[0x4][R0] ;  /* 0x01000000000e7b82 */ /* 0x0002a20000000a00 */
[----:B0-----:R-:W-:Y:S01]  /*1a30*/  IMAD.U32 R5, RZ, RZ, UR5 ;  /* 0x00000005ff057e24 */ /* 0x001fe2000f8e00ff */
[----:B------:R-:W-:Y:S01]  /*1a40*/  ULDC.64 UR4, c[0x4][0x70] ;  /* 0x01001c0000047ab9 */ /* 0x000fe20000000a00 */
[----:B------:R-:W-:Y:S02]  /*1a50*/  IMAD.U32 R10, RZ, RZ, UR6 ;  /* 0x00000006ff0a7e24 */ /* 0x000fe4000f8e00ff */
[----:B------:R-:W-:Y:S02]  /*1a60*/  IMAD.U32 R6, RZ, RZ, UR4 ;  /* 0x00000004ff067e24 */ /* 0x000fe4000f8e00ff */
[----:B------:R-:W-:-:S02]  /*1a70*/  IMAD.U32 R7, RZ, RZ, UR5 ;  /* 0x00000005ff077e24 */ /* 0x000fc4000f8e00ff */
[----:B------:R-:W-:Y:S02]  /*1a80*/  IMAD.U32 R11, RZ, RZ, UR7 ;  /* 0x00000007ff0b7e24 */ /* 0x000fe4000f8e00ff */
[----:B------:R-:W-:Y:S02]  /*1a90*/  IMAD.MOV.U32 R8, RZ, RZ, 0x1e1 ;  /* 0x000001e1ff087424 */ /* 0x000fe400078e00ff */
[----:B------:R-:W-:Y:S02]  /*1aa0*/  IMAD.MOV.U32 R12, RZ, RZ, 0x1 ;  /* 0x00000001ff0c7424 */ /* 0x000fe400078e00ff */
[----:B-1----:R-:W-:-:S07]  /*1ab0*/  IMAD.MOV.U32 R13, RZ, RZ, RZ ;  /* 0x000000ffff0d7224 */ /* 0x002fce00078e00ff */
[----:B------:R-:W-:-:S07]  /*1ac0*/  LEPC R20, `(.L_x_20) ;  /* 0x000000001014794e */ /* 0x000fce0000000000 */
[----:B--2--5:R-:W-:Y:S05]  /*1ad0*/  CALL.ABS.NOINC R14 ;  /* 0x000000000e007343 */ /* 0x024fea0003c00000 */
.L_x_20:
[----:B------:R-:W-:-:S06]  /*1ae0*/  ULOP3.LUT UR4, UR36, 0x1, URZ, 0xfc, !UPT ;  /* 0x0000000124047892 */ /* 0x000fcc000f8efc3f */
[----:B-1----:R-:W-:-:S05]  /*1af0*/  IMAD.U32 R0, RZ, RZ, UR4 ;  /* 0x00000004ff007e24 */ /* 0x002fca000f8e00ff */
[----:B------:R-:W-:-:S13]  /*1b00*/  ISETP.NE.AND P0, PT, R0, 0x3, PT ;  /* 0x000000030000780c */ /* 0x000fda0003f05270 */
[----:B------:R-:W-:Y:S05]  /*1b10*/  @!P0 BRA `(.L_x_21) ;  /* 0x0000000000048947 */ /* 0x000fea0003800000 */
[----:B------:R-:W-:Y:S01]  /*1b20*/  BPT.TRAP 0x1 ;  /* 0x000000040000795c */ /* 0x000fe20000300000 */
.L_x_21:
[----:B------:R-:W-:Y:S02]  /*1b30*/  IMAD.U32 R3, RZ, RZ, UR42 ;  /* 0x0000002aff037e24 */ /* 0x000fe4000f8e00ff */
[----:B------:R-:W-:-:S03]  /*1b40*/  IMAD.U32 R0, RZ, RZ, UR48 ;  /* 0x00000030ff007e24 */ /* 0x000fc6000f8e00ff */
[----:B------:R-:W-:Y:S02]  /*1b50*/  LEA R3, R3, UR41, 0x3 ;  /* 0x0000002903037c11 */ /* 0x000fe4000f8e18ff */
[----:B------:R-:W-:-:S04]  /*1b60*/  SHF.L.U32 R0, R0, 0x1f, RZ ;  /* 0x0000001f00007819 */ /* 0x000fc800000006ff */
[----:B------:R1:W2:Y:S01]  /*1b70*/  SYNCS.PHASECHK.TRANS64.TRYWAIT P1, [R3+URZ], R0 ;  /* 0x00000000030075a7 */ /* 0x0002a2000802017f */
[----:B------:R-:W-:Y:S05]  /*1b80*/  @!P0 BRA `(.L_x_22) ;  /* 0x0000000000048947 */ /* 0x000fea0003800000 */
[----:B------:R-:W-:Y:S01]  /*1b90*/  BPT.TRAP 0x1 ;  /* 0x000000040000795c */ /* 0x000fe20000300000 */
.L_x_22:
[----:B------:R-:W-:-:S05]  /*1ba0*/  IMAD.U32 R4, RZ, RZ, UR43 ;  /* 0x0000002bff047e24 */ /* 0x000fca000f8e00ff */
[----:B------:R-:W-:Y:S01]  /*1bb0*/  ISETP.GE.AND P2, PT, R4, 0x1, PT ;  /* 0x000000010400780c */ /* 0x000fe20003f46270 */
[----:B--2---:R-:W-:-:S12]  /*1bc0*/  @P1 BRA `(.L_x_23) ;  /* 0x0000000000081947 */ /* 0x004fd80003800000 */
[----:B------:R-:W2:Y:S02]  /*1bd0*/  SYNCS.PHASECHK.TRANS64.TRYWAIT P1, [R3+URZ], R0 ;  /* 0x00000000030075a7 */ /* 0x000ea4000802017f */
[----:B--2---:R-:W-:Y:S05]  /*1be0*/  @!P1 BRA `(.L_x_24) ;  /* 0x000000fc00189947 */ /* 0x004fea0003800000 */
.L_x_23:
[----:B------:R-:W-:Y:S05]  /*1bf0*/  WARPSYNC.ALL ;  /* 0x0000000000007948 */ /* 0x000fea0003800000 */
[----:B------:R-:W-:Y:S01]  /*1c00*/  UIADD3 UR4, UR41, 0x200, URZ ;  /* 0x0000020029047890 */ /* 0x000fe2000fffe03f */
[----:B------:R-:W-:Y:S01]  /*1c10*/  WARPGROUP.ARRIVE ;  /* 0x00000000000079c5 */ /* 0x000fe20000000000 */
[----:B------:R-:W-:Y:S02]  /*1c20*/  UIADD3 UR5, UR41, 0x8200, URZ ;  /* 0x0000820029057890 */ /* 0x000fe4000fffe03f */
[----:B------:R-:W-:Y:S02]  /*1c30*/  USHF.R.U32.HI UR4, URZ, 0x4, UR4 ;  /* 0x000000043f047899 */ /* 0x000fe40008011604 */
[----:B------:R-:W-:-:S02]  /*1c40*/  USHF.R.U32.HI UR5, URZ, 0x4, UR5 ;  /* 0x000000043f057899 */ /* 0x000fc40008011605 */
[----:B------:R-:W-:Y:S02]  /*1c50*/  ULOP3.LUT UR4, UR4, 0x3fff, URZ, 0xc0, !UPT ;  /* 0x00003fff04047892 */ /* 0x000fe4000f8ec03f */
[----:B------:R-:W-:Y:S02]  /*1c60*/  ULOP3.LUT UR5, UR5, 0x3fff, URZ, 0xc0, !UPT ;  /* 0x00003fff05057892 */ /* 0x000fe4000f8ec03f */
[----:B------:R-:W-:Y:S02]  /*1c70*/  ULOP3.LUT UR10, UR4, 0x10000, URZ, 0xfc, !UPT ;  /* 0x00010000040a7892 */ /* 0x000fe4000f8efc3f */
[----:B------:R-:W-:Y:S02]  /*1c80*/  ULOP3.LUT UR9, UR5, 0x10000, URZ, 0xfc, !UPT ;  /* 0x0001000005097892 */ /* 0x000fe4000f8efc3f */
[----:B------:R-:W-:Y:S02]  /*1c90*/  ULEA UR4, UR42, UR10, 0x7 ;  /* 0x0000000a2a047291 */ /* 0x000fe4000f8e383f */
[----:B------:R-:W-:Y:S01]  /*1ca0*/  UIMAD UR6, UR42, 0x300, UR9 ;  /* 0x000003002a0678a4 */ /* 0x000fe2000f8e0209 */
[----:B------:R-:W-:Y:S01]  /*1cb0*/  UMOV UR5, 0xc0000010 ;  /* 0xc000001000057882 */ /* 0x000fe20000000000 */
[----:B------:R-:W-:-:S07]  /*1cc0*/  UMOV UR7, 0xc0000010 ;  /* 0xc000001000077882 */ /* 0x000fce0000000000 */
[----:B------:R-:W-:Y:S01]  /*1cd0*/  HGMMA.64x192x16.F32.BF16 R120, gdesc[UR4], RZ, !UPT, gsb0 ;  /* 0x02e00000047879f0 */ /* 0x000fe2000c0018ff */
[----:B------:R-:W-:Y:S01]  /*1ce0*/  UIADD3 UR6, UR6, 0x180, URZ ;  /* 0x0000018006067890 */ /* 0x000fe2000fffe03f */
[----:B------:R-:W-:Y:S01]  /*1cf0*/  UMOV UR7, 0xc0000010 ;  /* 0xc000001000077882 */ /* 0x000fe20000000000 */
[----:B------:R-:W-:Y:S02]  /*1d00*/  WARPGROUP.DEPBAR.LE gsb0, 0x0 ;  /* 0x00008000000079c5 */ /* 0x000fe40000010000 */
[----:B------:R-:W-:-:S15]  /*1d10*/  WARPGROUP.ARRIVE ;  /* 0x00000000000079c5 */ /* 0x000fde0000000000 */
[----:B------:R-:W-:Y:S03]  /*1d20*/  HGMMA.64x192x16.F32.BF16 R24, gdesc[UR4], RZ, !UPT, gsb0 ;  /* 0x02e00000041879f0 */ /* 0x000fe6000c0018ff */
[----:B------:R-:W-:Y:S02]  /*1d30*/  WARPGROUP.DEPBAR.LE gsb0, 0x0 ;  /* 0x00008000000079c5 */ /* 0x000fe40000010000 */
[----:B------:R-:W-:Y:S05]  /*1d40*/  @!P2 BRA `(.L_x_25) ;  /* 0x0000000000d0a947 */ /* 0x000fea0003800000 */
[----:B------:R-:W-:Y:S01]  /*1d50*/  UIADD3 UR4, UR42, 0x1, URZ ;  /* 0x000000012a047890 */ /* 0x000fe2000fffe03f */
[----:B-12---:R-:W-:Y:S02]  /*1d60*/  IMAD.U32 R0, RZ, RZ, UR43 ;  /* 0x0000002bff007e24 */ /* 0x006fe4000f8e00ff */
[----:B------:R-:W-:Y:S01]  /*1d70*/  IMAD.U32 R3, RZ, RZ, UR42 ;  /* 0x0000002aff037e24 */ /* 0x000fe2000f8e00ff */
[----:B------:R-:W-:-:S04]  /*1d80*/  UISETP.NE.AND UP0, UPT, UR4, 0x10, UPT ;  /* 0x000000100400788c */ /* 0x000fc8000bf05270 */
[----:B------:R-:W-:Y:S02]  /*1d90*/  USEL UR5, URZ, 0x1, UP0 ;  /* 0x000000013f057887 */ /* 0x000fe40008000000 */
[----:B------:R-:W-:Y:S02]  /*1da0*/  USEL UR8, UR4, URZ, UP0 ;  /* 0x0000003f04087287 */ /* 0x000fe40008000000 */
[----:B------:R-:W-:-:S06]  /*1db0*/  ULOP3.LUT UR5, UR48, UR5, URZ, 0x3c, !UPT ;  /* 0x0000000530057292 */ /* 0x000fcc000f8e3c3f */
[----:B0-----:R-:W-:-:S07]  /*1dc0*/  IMAD.U32 R6, RZ, RZ, UR5 ;  /* 0x00000005ff067e24 */ /* 0x001fce000f8e00ff */
.L_x_32:
[----:B------:R-:W-:Y:S05]  /*1dd0*/  @!P0 BRA `(.L_x_26) ;  /* 0x0000000000048947 */ /* 0x000fea0003800000 */
[----:B------:R-:W-:Y:S01]  /*1de0*/  BPT.TRAP 0x1 ;  /* 0x000000040000795c */ /* 0x000fe20000300000 */
.L_x_26:
[----:B------:R-:W-:Y:S01]  /*1df0*/  ULEA UR4, UR8, UR41, 0x3 ;  /* 0x0000002908047291 */ /* 0x000fe2000f8e183f */
[----:B------:R-:W-:-:S08]  /*1e00*/  SHF.L.U32 R4, R6, 0x1f, RZ ;  /* 0x0000001f06047819 */ /* 0x000fd000000006ff */
[----:B------:R0:W1:Y:S01]  /*1e10*/  SYNCS.PHASECHK.TRANS64.TRYWAIT P1, [UR4], R4 ;  /* 0x00000004ff0075a7 */ /* 0x0000620008020144 */
[----:B------:R-:W-:Y:S05]  /*1e20*/  @!P0 BRA `(.L_x_27) ;  /* 0x0000000000048947 */ /* 0x000fea0003800000 */
[----:B------:R-:W-:Y:S01]  /*1e30*/  BPT.TRAP 0x1 ;  /* 0x000000040000795c */ /* 0x000fe20000300000 */
.L_x_27:
[----:B-1----:R-:W-:Y:S05]  /*1e40*/  @P1 BRA `(.L_x_28) ;  /* 0x0000000000081947 */ /* 0x002fea0003800000 */
[----:B------:R-:W1:Y:S02]  /*1e50*/  SYNCS.PHASECHK.TRANS64.TRYWAIT P1, [UR4], R4 ;  /* 0x00000004ff0075a7 */ /* 0x000e640008020144 */
[----:B-1----:R-:W-:Y:S05]  /*1e60*/  @!P1 BRA `(.L_x_29) ;  /* 0x000000f8008c9947 */ /* 0x002fea0003800000 */
.L_x_28:
[----:B------:R-:W-:Y:S01]  /*1e70*/  ULEA UR4, UR8, UR10, 0x7 ;  /* 0x0000000a08047291 */ /* 0x000fe2000f8e383f */
[----:B------:R-:W-:Y:S01]  /*1e80*/  WARPGROUP.ARRIVE ;  /* 0x00000000000079c5 */ /* 0x000fe20000000000 */
[----:B------:R-:W-:Y:S01]  /*1e90*/  UIMAD UR6, UR8, 0x300, UR9 ;  /* 0x00000300080678a4 */ /* 0x000fe2000f8e0209 */
[----:B------:R-:W-:Y:S01]  /*1ea0*/  UMOV UR5, 0xc0000010 ;  /* 0xc000001000057882 */ /* 0x000fe20000000000 */
[----:B------:R-:W-:-:S07]  /*1eb0*/  UMOV UR7, 0xc0000010 ;  /* 0xc000001000077882 */ /* 0x000fce0000000000 */
[----:B------:R-:W-:Y:S01]  /*1ec0*/  HGMMA.64x192x16.F32.BF16 R120, gdesc[UR4], R120, gsb0 ;  /* 0x02e00000047879f0 */ /* 0x000fe20008001878 */
[----:B------:R-:W-:Y:S01]  /*1ed0*/  UIADD3 UR6, UR6, 0x180, URZ ;  /* 0x0000018006067890 */ /* 0x000fe2000fffe03f */
[----:B------:R-:W-:Y:S01]  /*1ee0*/  UMOV UR7, 0xc0000010 ;  /* 0xc000001000077882 */ /* 0x000fe20000000000 */
[----:B------:R-:W-:Y:S02]  /*1ef0*/  WARPGROUP.DEPBAR.LE gsb0, 0x0 ;  /* 0x00008000000079c5 */ /* 0x000fe40000010000 */
[----:B------:R-:W-:-:S15]  /*1f00*/  WARPGROUP.ARRIVE ;  /* 0x00000000000079c5 */ /* 0x000fde0000000000 */
[----:B------:R-:W-:Y:S03]  /*1f10*/  HGMMA.64x192x16.F32.BF16 R24, gdesc[UR4], R24, gsb0 ;  /* 0x02e00000041879f0 */ /* 0x000fe60008001818 */
[----:B------:R-:W-:Y:S02]  /*1f20*/  WARPGROUP.DEPBAR.LE gsb0, 0x0 ;  /* 0x00008000000079c5 */ /* 0x000fe40000010000 */
[----:B------:R-:W-:Y:S05]  /*1f30*/  @!P0 BRA `(.L_x_30) ;  /* 0x0000000000048947 */ /* 0x000fea0003800000 */
[----:B------:R-:W-:Y:S01]  /*1f40*/  BPT.TRAP 0x1 ;  /* 0x000000040000795c */ /* 0x000fe20000300000 */
.L_x_30:
[----:B------:R-:W-:Y:S01]  /*1f50*/  ISETP.NE.AND P1, PT, R17, RZ, PT ;  /* 0x000000ff1100720c */ /* 0x000fe20003f25270 */
[----:B------:R-:W-:-:S12]  /*1f60*/  UISETP.GT.U32.AND UP0, UPT, UR36, 0x1, UPT ;  /* 0x000000012400788c */ /* 0x000fd8000bf04070 */
[----:B01----:R-:W-:-:S05]  /*1f70*/  @P1 LEA R4, R3, UR41, 0x3 ;  /* 0x0000002903041c11 */ /* 0x003fca000f8e18ff */
[----:B------:R-:W-:-:S05]  /*1f80*/  @P1 VIADD R4, R4, 0x80 ;  /* 0x0000008004041836 */ /* 0x000fca0000000000 */
[----:B------:R-:W-:-:S04]  /*1f90*/  @P1 PRMT R4, R19, 0x654, R4 ;  /* 0x0000065413041816 */ /* 0x000fc80000000004 */
[----:B------:R0:W-:Y:S01]  /*1fa0*/  @P1 SYNCS.ARRIVE.TRANS64.RED.A1T0 RZ, [R4+URZ], RZ ;  /* 0x000000ff04ff19a7 */ /* 0x0001e2000810043f */
[----:B------:R-:W-:-:S13]  /*1fb0*/  PLOP3.LUT P1, PT, PT, PT, UP0, 0x80, 0x0 ;  /* 0x000000000000781c */ /* 0x000fda0003f2f008 */
[----:B0-----:R-:W-:Y:S05]  /*1fc0*/  @P1 BRA `(.L_x_31) ;  /* 0x0000000000041947 */ /* 0x001fea0003800000 */
[----:B------:R-:W-:Y:S01]  /*1fd0*/  BPT.TRAP 0x1 ;  /* 0x000000040000795c */ /* 0x000fe20000300000 */
.L_x_31:
[----:B------:R-:W-:Y:S01]  /*1fe0*/  UIADD3 UR8, UR8, 0x1, URZ ;  /* 0x0000000108087890 */ /* 0x000fe2000fffe03f */
[C---:B------:R-:W-:Y:S01]  /*1ff0*/  ISETP.GT.AND P2, PT, R0.reuse, 0x1, PT ;  /* 0x000000010000780c */ /* 0x040fe20003f44270 */
[----:B------:R-:W-:Y:S02]  /*2000*/  VIADD R3, R3, 0x1 ;  /* 0x0000000103037836 */ /* 0x000fe40000000000 */
[----:B------:R-:W-:Y:S01]  /*2010*/  UISETP.NE.AND UP0, UPT, UR8, 0x10, UPT ;  /* 0x000000100800788c */ /* 0x000fe2000bf05270 */
[----:B------:R-:W-:Y:S02]  /*2020*/  VIADD R0, R0, 0xffffffff ;  /* 0xffffffff00007836 */ /* 0x000fe40000000000 */
[C---:B------:R-:W-:Y:S01]  /*2030*/  ISETP.NE.AND P1, PT, R3.reuse, 0x10, PT ;  /* 0x000000100300780c */ /* 0x040fe20003f25270 */
[----:B------:R-:W-:Y:S02]  /*2040*/  USEL UR4, URZ, 0x1, UP0 ;  /* 0x000000013f047887 */ /* 0x000fe40008000000 */
[----:B------:R-:W-:Y:S01]  /*2050*/  USEL UR8, UR8, URZ, UP0 ;  /* 0x0000003f08087287 */ /* 0x000fe20008000000 */
[----:B------:R-:W-:-:S03]  /*2060*/  SEL R3, R3, RZ, P1 ;  /* 0x000000ff03037207 */ /* 0x000fc60000800000 */
[----:B------:R-:W-:Y:S01]  /*2070*/  LOP3.LUT R6, R6, UR4, RZ, 0x3c, !PT ;  /* 0x0000000406067c12 */ /* 0x000fe2000f8e3cff */
[----:B------:R-:W-:Y:S07]  /*2080*/  @P2 BRA `(.L_x_32) ;  /* 0xfffffffc00502947 */ /* 0x000fee000383ffff */
.L_x_25:
[----:B-12---:R-:W1:Y:S01]  /*2090*/  LDC R0, c[0x0][0x28c] ;  /* 0x0000a300ff007b82 */ /* 0x006e620000000800 */
[----:B------:R-:W-:-:S04]  /*20a0*/  IMAD.U32 R3, RZ, RZ, UR44 ;  /* 0x0000002cff037e24 */ /* 0x000fc8000f8e00ff */
[----:B------:R2:W-:Y:S01]  /*20b0*/  SYNCS.ARRIVE.TRANS64.A1T0 RZ, [R3+UR49], RZ ;  /* 0x000000ff03ff79a7 */ /* 0x0005e20008100031 */
[----:B-1----:R-:W-:-:S13]  /*20c0*/  ISETP.GE.AND P1, PT, R0, 0x1, PT ;  /* 0x000000010000780c */ /* 0x002fda0003f26270 */
[----:B--2---:R-:W-:Y:S05]  /*20d0*/  @!P1 BRA `(.L_x_33) ;  /* 0x0000000000409947 */ /* 0x004fea0003800000 */
[----:B------:R-:W-:Y:S05]  /*20e0*/  @!P0 BRA `(.L_x_34) ;  /* 0x0000000000048947 */ /* 0x000fea0003800000 */
[----:B------:R-:W-:Y:S01]  /*20f0*/  BPT.TRAP 0x1 ;  /* 0x000000040000795c */ /* 0x000fe20000300000 */
.L_x_34:
[----:B------:R-:W-:Y:S01]  /*2100*/  ISETP.NE.AND P0, PT, R17, RZ, PT ;  /* 0x000000ff1100720c */ /* 0x000fe20003f05270 */
[----:B------:R-:W-:-:S12]  /*2110*/  IMAD.U32 R3, RZ, RZ, UR41 ;  /* 0x00000029ff037e24 */ /* 0x000fd8000f8e00ff */
[----:B------:R-:W-:-:S05]  /*2120*/  VOTEU.ANY UP0, P0 ;  /* 0x00000000003f7886 */ /* 0x000fca0000000100 */
[----:B------:R-:W-:Y:S02]  /*2130*/  @UP0 UIADD3 UR4, UR43, UR42, URZ ;  /* 0x0000002a2b040290 */ /* 0x000fe4000fffe03f */
[----:B------:R-:W-:-:S04]  /*2140*/  UISETP.GT.U32.AND UP0, UPT, UR36, 0x1, UPT ;  /* 0x000000012400788c */ /* 0x000fc8000bf04070 */
[----:B------:R-:W-:-:S04]  /*2150*/  IMAD.U32 R0, RZ, RZ, UR4 ;  /* 0x00000004ff007e24 */ /* 0x000fc8000f8e00ff */
[----:B------:R-:W-:-:S05]  /*2160*/  @P0 IMAD.SHL.U32 R0, R0, 0x8, RZ ;  /* 0x0000000800000824 */ /* 0x000fca00078e00ff */
[----:B------:R-:W-:-:S04]  /*2170*/  @P0 LOP3.LUT R0, R0, 0x78, RZ, 0xc0, !PT ;  /* 0x0000007800000812 */ /* 0x000fc800078ec0ff */
[----:B------:R-:W-:-:S04]  /*2180*/  @P0 IADD3 R0, R3, 0x80, R0 ;  /* 0x0000008003000810 */ /* 0x000fc80007ffe000 */
[----:B------:R-:W-:-:S04]  /*2190*/  @P0 PRMT R0, R19, 0x654, R0 ;  /* 0x0000065413000816 */ /* 0x000fc80000000000 */
[----:B------:R1:W-:Y:S01]  /*21a0*/  @P0 SYNCS.ARRIVE.TRANS64.RED.A1T0 RZ, [R0+URZ], RZ ;  /* 0x000000ff00ff09a7 */ /* 0x0003e2000810043f */
[----:B------:R-:W-:-:S13]  /*21b0*/  PLOP3.LUT P0, PT, PT, PT, UP0, 0x80, 0x0 ;  /* 0x000000000000781c */ /* 0x000fda0003f0f008 */
[----:B-1----:R-:W-:Y:S05]  /*21c0*/  @P0 BRA `(.L_x_33) ;  /* 0x0000000000040947 */ /* 0x002fea0003800000 */
[----:B------:R-:W-:Y:S01]  /*21d0*/  BPT.TRAP 0x1 ;  /* 0x000000040000795c */ /* 0x000fe20000300000 */
.L_x_33:
[----:B------:R-:W-:Y:S01]  /*21e0*/  IMAD.U32 R3, RZ, RZ, UR45 ;  /* 0x0000002dff037e24 */ /* 0x000fe2000f8e00ff */
[----:B------:R-:W-:Y:S01]  /*21f0*/  UIADD3 UR42, UR40, UR42, URZ ;  /* 0x0000002a282a7290 */ /* 0x000fe2000fffe03f */
[----:B------:R-:W-:Y:S01]  /*2200*/  SHF.R.S32.HI R21, RZ, 0x1f, R18 ;  /* 0x0000001fff157819 */ /* 0x000fe20000011412 */
[----:B------:R-:W-:Y:S02]  /*2210*/  IMAD.SHL.U32 R8, R226, 0x2, RZ ;  /* 0x00000002e2087824 */ /* 0x000fe400078e00ff */
[----:B------:R-:W-:Y:S01]  /*2220*/  SHF.L.U32 R3, R3, 0x1f, RZ ;  /* 0x0000001f03037819 */ /* 0x000fe200000006ff */
[----:B------:R-:W-:Y:S02]  /*2230*/  USHF.R.U32.HI UR4, URZ, 0x4, UR42 ;  /* 0x000000043f047899 */ /* 0x000fe4000801162a */
[----:B------:R-:W-:Y:S01]  /*2240*/  UISETP.GT.U32.AND UP0, UPT, UR42, 0xf, UPT ;  /* 0x0000000f2a00788c */ /* 0x000fe2000bf04070 */
[----:B------:R-:W1:Y:S01]  /*2250*/  SYNCS.PHASECHK.TRANS64.TRYWAIT P0, [R216+UR50+0x10], R3 ;  /* 0x00001003d80075a7 */ /* 0x000e620008000172 */
[----:B------:R-:W-:-:S02]  /*2260*/  ULOP3.LUT UR4, UR4, 0x1, URZ, 0xc0, !UPT ;  /* 0x0000000104047892 */ /* 0x000fc4000f8ec03f */
[----:B------:R-:W-:Y:S02]  /*2270*/  UISETP.LT.U32.AND UP0, UPT, UR40, 0x10, UP0 ;  /* 0x000000102800788c */ /* 0x000fe40008701070 */
[----:B------:R-:W-:Y:S02]  /*2280*/  UISETP.NE.U32.AND UP1, UPT, UR4, 0x1, UPT ;  /* 0x000000010400788c */ /* 0x000fe4000bf25070 */
[----:B------:R-:W-:Y:S02]  /*2290*/  USEL UR5, URZ, 0x1, !UP0 ;  /* 0x000000013f057887 */ /* 0x000fe4000c000000 */
[----:B------:R-:W-:Y:S02]  /*22a0*/  UISETP.GT.U32.AND UP1, UPT, UR40, 0xf, !UP1 ;  /* 0x0000000f2800788c */ /* 0x000fe4000cf24070 */
[----:B------:R-:W-:Y:S02]  /*22b0*/  ULOP3.LUT UR42, UR42, 0xf, URZ, 0xc0, !UPT ;  /* 0x0000000f2a2a7892 */ /* 0x000fe4000f8ec03f */
[----:B------:R-:W-:-:S04]  /*22c0*/  USEL UR4, URZ, 0x1, !UP1 ;  /* 0x000000013f047887 */ /* 0x000fc8000c800000 */
[----:B------:R-:W-:Y:S01]  /*22d0*/  ULOP3.LUT UR48, UR4, UR48, UR5, 0x96, !UPT ;  /* 0x0000003004307292 */ /* 0x000fe2000f8e9605 */
[----:B-1----:R-:W-:Y:S11]  /*22e0*/  @!P0 BRA `(.L_x_35) ;  /* 0x000000f400848947 */ /* 0x002ff60003800000 */
.L_x_457:
[----:B-1----:R-:W2:Y:S01]  /*22f0*/  LDL.LU R0, [R1+0x4] ;  /* 0x0000040001007983 */ /* 0x002ea20000300800 */
[----:B------:R-:W1:Y:S01]  /*2300*/  LDC R11, c[0x0][0x288] ;  /* 0x0000a200ff0b7b82 */ /* 0x000e620000000800 */
[----:B------:R-:W-:Y:S02]  /*2310*/  ULDC.64 UR4, c[0x0][0x5d0] ;  /* 0x0001740000047ab9 */ /* 0x000fe40000000a00 */
[----:B------:R-:W3:Y:S01]  /*2320*/  LDL R10, [R1] ;  /* 0x00000000010a7983 */ /* 0x000ee20000100800 */
[--C-:B------:R-:W-:Y:S01]  /*2330*/  SHF.R.S32.HI R9, RZ, 0x1f, R8.reuse ;  /* 0x0000001fff097819 */ /* 0x100fe20000011408 */
[----:B------:R-:W-:Y:S02]  /*2340*/  IMAD R3, R21, UR4, RZ ;  /* 0x0000000415037c24 */ /* 0x000fe4000f8e02ff */
[----:B0-----:R-:W-:Y:S01]  /*2350*/  IMAD.WIDE.U32 R4, R18, UR4, R8 ;  /* 0x0000000412047c25 */ /* 0x001fe2000f8e0008 */
[----:B------:R-:W-:-:S03]  /*2360*/  ULDC UR4, c[0x0][0x284] ;  /* 0x0000a10000047ab9 */ /* 0x000fc60000000800 */
[----:B------:R-:W-:Y:S02]  /*2370*/  IMAD R3, R18, UR5, R3 ;  /* 0x0000000512037c24 */ /* 0x000fe4000f8e0203 */
[----:B--2---:R-:W-:Y:S02]  /*2380*/  IMAD R6, R0, 0x180, RZ ;  /* 0x0000018000067824 */ /* 0x004fe400078e02ff */
[----:B---3--:R-:W-:-:S03]  /*2390*/  IMAD.SHL.U32 R0, R10, 0x40, RZ ;  /* 0x000000400a007824 */ /* 0x008fc600078e00ff */
[----:B------:R-:W-:Y:S02]  /*23a0*/  SHF.R.S32.HI R7, RZ, 0x1f, R6 ;  /* 0x0000001fff077819 */ /* 0x000fe40000011406 */
[----:B------:R-:W-:-:S04]  /*23b0*/  IADD3 R14, P0, R6, R4, RZ ;  /* 0x00000004060e7210 */ /* 0x000fc80007f1e0ff */
[----:B------:R-:W-:Y:S02]  /*23c0*/  IADD3.X R15, R7, R5, R3, P0, !PT ;  /* 0x00000005070f7210 */ /* 0x000fe400007fe403 */
[----:B------:R-:W-:-:S04]  /*23d0*/  ISETP.GE.AND P0, PT, R0, UR4, PT ;  /* 0x0000000400007c0c */ /* 0x000fc8000bf06270 */
[----:B-1----:R-:W-:-:S13]  /*23e0*/  ISETP.GE.OR P0, PT, R6, R11, P0 ;  /* 0x0000000b0600720c */ /* 0x002fda0000706670 */
[----:B------:R-:W-:Y:S05]  /*23f0*/  @P0 BRA `(.L_x_36) ;  /* 0x000000d400340947 */ /* 0x000fea0003800000 */
[----:B------:R-:W0:Y:S01]  /*2400*/  LDC.64 R4, c[0x0][0x5c8] ;  /* 0x00017200ff047b82 */ /* 0x000e220000000a00 */
[----:B-----5:R-:W-:Y:S01]  /*2410*/  FSETP.NEU.AND P2, PT, R16, RZ, PT ;  /* 0x000000ff1000720b */ /* 0x020fe20003f4d000 */
[----:B------:R-:W-:Y:S01]  /*2420*/  IMAD R3, R226, -0x2, R11 ;  /* 0xfffffffee2037824 */ /* 0x000fe200078e020b */
[----:B------:R-:W-:Y:S01]  /*2430*/  BSSY B0, `(.L_x_36) ;  /* 0x0000d49000007945 */ /* 0x000fe20003800000 */
[----:B------:R-:W-:-:S04]  /*2440*/  IMAD.WIDE R10, R10, 0x40, R228 ;  /* 0x000000400a0a7825 */ /* 0x000fc800078e02e4 */
[----:B------:R-:W-:Y:S02]  /*2450*/  IMAD.IADD R3, R3, 0x1, -R6 ;  /* 0x0000000103037824 */ /* 0x000fe400078e0a06 */
[----:B------:R-:W-:-:S03]  /*2460*/  IMAD.IADD R0, R227, 0x1, -R0 ;  /* 0x00000001e3007824 */ /* 0x000fc600078e0a00 */
[----:B------:R-:W-:-:S04]  /*2470*/  ISETP.GT.AND P0, PT, R3, RZ, PT ;  /* 0x000000ff0300720c */ /* 0x000fc80003f04270 */
[----:B------:R-:W-:Y:S01]  /*2480*/  ISETP.GT.AND P1, PT, R0, RZ, P0 ;  /* 0x000000ff0000720c */ /* 0x000fe20000724270 */
[-C--:B0-----:R-:W-:Y:S02]  /*2490*/  IMAD R12, R11, R4.reuse, RZ ;  /* 0x000000040b0c7224 */ /* 0x081fe400078e02ff */
[----:B------:R-:W-:-:S04]  /*24a0*/  IMAD.WIDE.U32 R14, R10, R4, R14 ;  /* 0x000000040a0e7225 */ /* 0x000fc800078e000e */
[----:B------:R-:W-:-:S04]  /*24b0*/  IMAD R13, R10, R5, R12 ;  /* 0x000000050a0d7224 */ /* 0x000fc800078e020c */
[----:B------:R-:W-:Y:S01]  /*24c0*/  IMAD.IADD R13, R15, 0x1, R13 ;  /* 0x000000010f0d7824 */ /* 0x000fe200078e020d */
[----:B------:R-:W-:Y:S06]  /*24d0*/  @!P2 BRA `(.L_x_37) ;  /* 0x00000090006ca947 */ /* 0x000fec0003800000 */
[----:B------:R-:W0:Y:S01]  /*24e0*/  LDC.64 R220, c[0x0][0x5b8] ;  /* 0x00016e00ffdc7b82 */ /* 0x000e220000000a00 */
[----:B------:R-:W-:Y:S02]  /*24f0*/  ULDC.64 UR4, c[0x0][0x5c0] ;  /* 0x0001700000047ab9 */ /* 0x000fe40000000a00 */
[----:B------:R-:W-:-:S04]  /*2500*/  LEA R12, P2, R14, UR4, 0x1 ;  /* 0x000000040e0c7c11 */ /* 0x000fc8000f8408ff */
[----:B------:R-:W-:Y:S02]  /*2510*/  LEA.HI.X R13, R14, UR5, R13, 0x1, P2 ;  /* 0x000000050e0d7c11 */ /* 0x000fe400090f0c0d */
[----:B------:R-:W1:Y:S01]  /*2520*/  LDC.64 R14, c[0x0][0x5b0] ;  /* 0x00016c00ff0e7b82 */ /* 0x000e620000000a00 */
[----:B0-----:R-:W-:-:S07]  /*2530*/  IMAD R225, R21, R220, RZ ;  /* 0x000000dc15e17224 */ /* 0x001fce00078e02ff */
[----:B------:R-:W0:Y:S01]  /*2540*/  LDC.64 R20, c[0x0][0x5a8] ;  /* 0x00016a00ff147b82 */ /* 0x000e220000000a00 */
[----:B------:R-:W-:-:S04]  /*2550*/  IMAD.WIDE.U32 R216, R18, R220, R8 ;  /* 0x000000dc12d87225 */ /* 0x000fc800078e0008 */
[----:B------:R-:W-:Y:S01]  /*2560*/  IMAD R225, R18, R221, R225 ;  /* 0x000000dd12e17224 */ /* 0x000fe200078e02e1 */
[----:B------:R-:W-:Y:S01]  /*2570*/  IADD3 R216, P2, R6, R216, RZ ;  /* 0x000000d806d87210 */ /* 0x000fe20007f5e0ff */
[----:B-1----:R-:W-:-:S03]  /*2580*/  IMAD R224, R11, R14, RZ ;  /* 0x0000000e0be07224 */ /* 0x002fc600078e02ff */
[----:B------:R-:W-:Y:S01]  /*2590*/  IADD3.X R217, R7, R217, R225, P2, !PT ;  /* 0x000000d907d97210 */ /* 0x000fe200017fe4e1 */
[C---:B------:R-:W-:Y:S02]  /*25a0*/  IMAD R224, R10.reuse, R15, R224 ;  /* 0x0000000f0ae07224 */ /* 0x040fe400078e02e0 */
[----:B------:R-:W-:-:S04]  /*25b0*/  IMAD.WIDE.U32 R218, R10, R14, R216 ;  /* 0x0000000e0ada7225 */ /* 0x000fc800078e00d8 */
[----:B------:R-:W-:Y:S01]  /*25c0*/  IMAD.IADD R219, R219, 0x1, R224 ;  /* 0x00000001dbdb7824 */ /* 0x000fe200078e02e0 */
[----:B0-----:R-:W-:-:S04]  /*25d0*/  LEA R222, P2, R218, R20, 0x1 ;  /* 0x00000014dade7211 */ /* 0x001fc800078408ff */
[----:B------:R-:W-:-:S05]  /*25e0*/  LEA.HI.X R223, R218, R21, R219, 0x1, P2 ;  /* 0x00000015dadf7211 */ /* 0x000fca00010f0cdb */
[----:B------:R-:W2:Y:S01]  /*25f0*/  @P1 LDG.E.LTC128B.U16 R221, desc[UR54][R222.64] ;  /* 0x00000036dedd1981 */ /* 0x000ea2000c1e1520 */
[----:B------:R-:W-:Y:S01]  /*2600*/  BSSY B1, `(.L_x_38) ;  /* 0x0000011000017945 */ /* 0x000fe20003800000 */
[----:B--2---:R-:W-:-:S04]  /*2610*/  IMAD.U32 R219, R221, 0x10000, RZ ;  /* 0x00010000dddb7824 */ /* 0x004fc800078e00ff */
[----:B------:R-:W-:-:S04]  /*2620*/  FMUL R219, R219, R16 ;  /* 0x00000010dbdb7220 */ /* 0x000fc80000400000 */
[----:B------:R-:W-:-:S05]  /*2630*/  FFMA R219, R120, R2, R219 ;  /* 0x0000000278db7223 */ /* 0x000fca00000000db */
[----:B------:R-:W-:-:S05]  /*2640*/  F2FP.BF16.F32.PACK_AB R219, RZ, R219 ;  /* 0x000000dbffdb723e */ /* 0x000fca00000010ff */
[----:B------:R0:W-:Y:S02]  /*2650*/  @P1 STG.E.U16 desc[UR54][R12.64], R219 ;  /* 0x000000db0c001986 */ /* 0x0001e4000c101536 */
[----:B0-----:R-:W-:-:S03]  /*2660*/  IMAD.WIDE.U32 R218, R10, R14, R6 ;  /* 0x0000000e0ada7225 */ /* 0x001fc600078e0006 */
[----:B------:R-:W-:-:S04]  /*2670*/  IADD3 R222, P1, R8, R218, RZ ;  /* 0x000000da08de7210 */ /* 0x000fc80007f3e0ff */
[----:B------:R-:W-:-:S03]  /*2680*/  IADD3.X R223, R9, R224, R219, P1, !PT ;  /* 0x000000e009df7210 */ /* 0x000fc60000ffe4db */
[----:B------:R-:W-:-:S04]  /*2690*/  IMAD.WIDE.U32 R222, R18, R220, R222 ;  /* 0x000000dc12de7225 */ /* 0x000fc800078e00de */
[----:B------:R-:W-:Y:S01]  /*26a0*/  IMAD.IADD R120, R225, 0x1, R223 ;  /* 0x00000001e1787824 */ /* 0x000fe200078e02df */
[----:B------:R-:W-:-:S04]  /*26b0*/  LEA R218, P1, R222, R20, 0x1 ;  /* 0x00000014deda7211 */ /* 0x000fc800078208ff */
[----:B------:R-:W-:Y:S02]  /*26c0*/  LEA.HI.X R219, R222, R21, R120, 0x1, P1 ;  /* 0x00000015dedb7211 */ /* 0x000fe400008f0c78 */
[----:B------:R-:W-:-:S04]  /*26d0*/  ISETP.GT.AND P1, PT, R3, 0x1, PT ;  /* 0x000000010300780c */ /* 0x000fc80003f24270 */
[----:B------:R-:W-:-:S13]  /*26e0*/  ISETP.GT.AND P2, PT, R0, RZ, P1 ;  /* 0x000000ff0000720c */ /* 0x000fda0000f44270 */
[----:B------:R-:W-:Y:S05]  /*26f0*/  @!P2 BRA `(.L_x_39) ;  /* 0x000000000004a947 */ /* 0x000fea0003800000 */
[----:B------:R0:W5:Y:S02]  /*2700*/  LDG.E.LTC128B.U16 R221, desc[UR54][R218.64+0x2] ;  /* 0x00000236dadd7981 */ /* 0x000164000c1e1520 */
.L_x_39:
[----:B------:R-:W-:Y:S05]  /*2710*/  BSYNC B1 ;  /* 0x0000000000017941 */ /* 0x000fea0003800000 */
.L_x_38:
[----:B-----5:R-:W-:Y:S01]  /*2720*/  IMAD.U32 R11, R221, 0x10000, RZ ;  /* 0x00010000dd0b7824 */ /* 0x020fe200078e00ff */
[----:B------:R-:W-:-:S03]  /*2730*/  ISETP.GT.AND P0, PT, R0, 0x8, P0 ;  /* 0x000000080000780c */ /* 0x000fc60000704270 */
[----:B------:R-:W-:-:S04]  /*2740*/  FMUL R120, R11, R16 ;  /* 0x000000100b787220 */ /* 0x000fc80000400000 */
[----:B------:R-:W-:-:S05]  /*2750*/  FFMA R120, R121, R2, R120 ;  /* 0x0000000279787223 */ /* 0x000fca0000000078 */
[----:B------:R-:W-:-:S04]  /*2760*/  F2FP.BF16.F32.PACK_AB R120, RZ, R120 ;  /* 0x00000078ff78723e */ /* 0x000fc800000010ff */
[----:B------:R-:W-:Y:S01]  /*2770*/  PRMT R121, R120, 0x7610, R121 ;  /* 0x0000761078797816 */ /* 0x000fe20000000079 */
[----:B------:R-:W-:-:S04]  /*2780*/  IMAD.SHL.U32 R120, R14, 0x8, RZ ;  /* 0x000000080e787824 */ /* 0x000fc800078e00ff */
[----:B------:R1:W-:Y:S02]  /*2790*/  @P2 STG.E.U16 desc[UR54][R12.64+0x2], R121 ;  /* 0x000002790c002986 */ /* 0x0003e4000c101536 */
[----:B-1----:R-:W-:-:S03]  /*27a0*/  SHF.L.U64.HI R121, R14, 0x3, R15 ;  /* 0x000000030e797819 */ /* 0x002fc6000001020f */
[----:B------:R-:W-:-:S04]  /*27b0*/  IMAD.WIDE.U32 R120, R10, R14, R120 ;  /* 0x0000000e0a787225 */ /* 0x000fc800078e0078 */
[----:B------:R-:W-:Y:S01]  /*27c0*/  IMAD.IADD R15, R224, 0x1, R121 ;  /* 0x00000001e00f7824 */ /* 0x000fe200078e0279 */
[----:B------:R-:W-:-:S05]  /*27d0*/  IADD3 R11, P2, R216, R120, RZ ;  /* 0x00000078d80b7210 */ /* 0x000fca0007f5e0ff */
[----:B------:R-:W-:Y:S01]  /*27e0*/  IMAD.X R216, R15, 0x1, R217, P2 ;  /* 0x000000010fd87824 */ /* 0x000fe200010e06d9 */
[----:B------:R-:W-:-:S04]  /*27f0*/  LEA R10, P2, R11, R20, 0x1 ;  /* 0x000000140b0a7211 */ /* 0x000fc800078408ff */
[----:B------:R-:W-:-:S05]  /*2800*/  LEA.HI.X R11, R11, R21, R216, 0x1, P2 ;  /* 0x000000150b0b7211 */ /* 0x000fca00010f0cd8 */
[----:B------:R-:W2:Y:S01]  /*2810*/  @P0 LDG.E.LTC128B.U16 R221, desc[UR54][R10.64] ;  /* 0x000000360add0981 */ /* 0x000ea2000c1e1520 */
[----:B------:R-:W-:Y:S01]  /*2820*/  IADD3 R120, P2, P3, R8, R120, R6 ;  /* 0x0000007808787210 */ /* 0x000fe20007b5e006 */
[----:B------:R-:W-:Y:S01]  /*2830*/  BSSY B1, `(.L_x_40) ;  /* 0x0000011000017945 */ /* 0x000fe20003800000 */
[----:B------:R-:W-:Y:S02]  /*2840*/  SHF.L.U64.HI R5, R4, 0x4, R5 ;  /* 0x0000000404057819 */ /* 0x000fe40000010205 */
[----:B------:R-:W-:Y:S02]  /*2850*/  IADD3.X R121, R9, R15, R7, P2, P3 ;  /* 0x0000000f09797210 */ /* 0x000fe400017e6407 */
[----:B------:R-:W-:Y:S01]  /*2860*/  ISETP.GT.AND P1, PT, R0, 0x8, P1 ;  /* 0x000000080000780c */ /* 0x000fe20000f24270 */
[----:B------:R-:W-:-:S04]  /*2870*/  IMAD.WIDE.U32 R120, R18, R220, R120 ;  /* 0x000000dc12787225 */ /* 0x000fc800078e0078 */
[----:B------:R-:W-:Y:S01]  /*2880*/  IMAD.IADD R225, R225, 0x1, R121 ;  /* 0x00000001e1e17824 */ /* 0x000fe200078e0279 */
[----:B------:R-:W-:-:S04]  /*2890*/  LEA R20, P2, R120, R20, 0x1 ;  /* 0x0000001478147211 */ /* 0x000fc800078408ff */
[----:B------:R-:W-:Y:S02]  /*28a0*/  LEA.HI.X R21, R120, R21, R225, 0x1, P2 ;  /* 0x0000001578157211 */ /* 0x000fe400010f0ce1 */
[----:B------:R-:W-:-:S05]  /*28b0*/  LEA R4, P2, R4, R12, 0x4 ;  /* 0x0000000c04047211 */ /* 0x000fca00078420ff */
[----:B------:R-:W-:Y:S02]  /*28c0*/  IMAD.X R5, R5, 0x1, R13, P2 ;  /* 0x0000000105057824 */ /* 0x000fe400010e060d */
[----:B--2---:R-:W-:-:S04]  /*28d0*/  IMAD.U32 R7, R221, 0x10000, RZ ;  /* 0x00010000dd077824 */ /* 0x004fc800078e00ff */
[----:B------:R-:W-:-:S04]  /*28e0*/  FMUL R7, R7, R16 ;  /* 0x0000001007077220 */ /* 0x000fc80000400000 */
[----:B------:R-:W-:-:S05]  /*28f0*/  FFMA R7, R122, R2, R7 ;  /* 0x000000027a077223 */ /* 0x000fca0000000007 */
[----:B------:R-:W-:-:S05]  /*2900*/  F2FP.BF16.F32.PACK_AB R7, RZ, R7 ;  /* 0x00000007ff07723e */ /* 0x000fca00000010ff */
[----:B------:R1:W-:Y:S01]  /*2910*/  @P0 STG.E.U16 desc[UR54][R4.64], R7 ;  /* 0x0000000704000986 */ /* 0x0003e2000c101536 */
[----:B------:R-:W-:Y:S05]  /*2920*/  @!P1 BRA `(.L_x_41) ;  /* 0x0000000000049947 */ /* 0x000fea0003800000 */
[----:B------:R2:W5:Y:S02]  /*2930*/  LDG.E.LTC128B.U16 R221, desc[UR54][R20.64+0x2] ;  /* 0x0000023614dd7981 */ /* 0x000564000c1e1520 */
.L_x_41:
[----:B------:R-:W-:Y:S05]  /*2940*/  BSYNC B1 ;  /* 0x0000000000017941 */ /* 0x000fea0003800000 */
.L_x_40:
[----:B-1---5:R-:W-:Y:S01]  /*2950*/  IMAD.U32 R7, R221, 0x10000, RZ ;  /* 0x00010000dd077824 */ /* 0x022fe200078e00ff */
[----:B------:R-:W-:Y:S01]  /*2960*/  ISETP.GT.AND P0, PT, R3, 0x8, PT ;  /* 0x000000080300780c */ /* 0x000fe20003f04270 */
[----:B------:R-:W-:Y:S02]  /*2970*/  BSSY B1, `(.L_x_42) ;  /* 0x0000008000017945 */ /* 0x000fe40003800000 */
[----:B------:R-:W-:Y:S01]  /*2980*/  FMUL R6, R7, R16 ;  /* 0x0000001007067220 */ /* 0x000fe20000400000 */
[----:B------:R-:W-:-:S03]  /*2990*/  ISETP.GT.AND P2, PT, R0, RZ, P0 ;  /* 0x000000ff0000720c */ /* 0x000fc60000744270 */
[----:B------:R-:W-:-:S05]  /*29a0*/  FFMA R6, R123, R2, R6 ;  /* 0x000000027b067223 */ /* 0x000fca0000000006 */
[----:B------:R-:W-:-:S05]  /*29b0*/  F2FP.BF16.F32.PACK_AB R6, RZ, R6 ;  /* 0x00000006ff06723e */ /* 0x000fca00000010ff */
[----:B------:R1:W-:Y:S01]  /*29c0*/  @P1 STG.E.U16 desc[UR54][R4.64+0x2], R6 ;  /* 0x0000020604001986 */ /* 0x0003e2000c101536 */
[----:B------:R-:W-:Y:S05]  /*29d0*/  @!P2 BRA `(.L_x_43) ;  /* 0x000000000004a947 */ /* 0x000fea0003800000 */
[----:B------:R3:W5:Y:S02]  /*29e0*/  LDG.E.LTC128B.U16 R221, desc[UR54][R218.64+0x10] ;  /* 0x00001036dadd7981 */ /* 0x000764000c1e1520 */
.L_x_43:
[----:B------:R-:W-:Y:S05]  /*29f0*/  BSYNC B1 ;  /* 0x0000000000017941 */ /* 0x000fea0003800000 */
.L_x_42:
[----:B-----5:R-:W-:Y:S01]  /*2a00*/  IMAD.U32 R7, R221, 0x10000, RZ ;  /* 0x00010000dd077824 */ /* 0x020fe200078e00ff */
[----:B------:R-:W-:Y:S01]  /*2a10*/  ISETP.GT.AND P1, PT, R3, 0x9, PT ;  /* 0x000000090300780c */ /* 0x000fe20003f24270 */
[----:B-1----:R-:W-:Y:S01]  /*2a20*/  @P2 IMAD.MOV.U32 R6, RZ, RZ, R12 ;  /* 0x000000ffff062224 */ /* 0x002fe200078e000c */
[----:B------:R-:W-:Y:S01]  /*2a30*/  BSSY B1, `(.L_x_44) ;  /* 0x000000a000017945 */ /* 0x000fe20003800000 */
[----:B------:R-:W-:Y:S01]  /*2a40*/  FMUL R7, R7, R16 ;  /* 0x0000001007077220 */ /* 0x000fe20000400000 */
[----:B------:R-:W-:-:S03]  /*2a50*/  ISETP.GT.AND P3, PT, R0, RZ, P1 ;  /* 0x000000ff0000720c */ /* 0x000fc60000f64270 */
[----:B------:R-:W-:-:S05]  /*2a60*/  FFMA R7, R124, R2, R7 ;  /* 0x000000027c077223 */ /* 0x000fca0000000007 */
[----:B------:R-:W-:-:S04]  /*2a70*/  F2FP.BF16.F32.PACK_AB R7, RZ, R7 ;  /* 0x00000007ff07723e */ /* 0x000fc800000010ff */
[----:B------:R-:W-:Y:S01]  /*2a80*/  PRMT R8, R7, 0x7610, R8 ;  /* 0x0000761007087816 */ /* 0x000fe20000000008 */
[----:B------:R-:W-:-:S05]  /*2a90*/  @P2 IMAD.MOV.U32 R7, RZ, RZ, R13 ;  /* 0x000000ffff072224 */ /* 0x000fca00078e000d */
[----:B------:R1:W-:Y:S01]  /*2aa0*/  @P2 STG.E.U16 desc[UR54][R6.64+0x10], R8 ;  /* 0x0000100806002986 */ /* 0x0003e2000c101536 */
[----:B------:R-:W-:Y:S05]  /*2ab0*/  @!P3 BRA `(.L_x_45) ;  /* 0x000000000004b947 */ /* 0x000fea0003800000 */
[----:B------:R4:W5:Y:S02]  /*2ac0*/  LDG.E.LTC128B.U16 R221, desc[UR54][R218.64+0x12] ;  /* 0x00001236dadd7981 */ /* 0x000964000c1e1520 */
.L_x_45:
[----:B------:R-:W-:Y:S05]  /*2ad0*/  BSYNC B1 ;  /* 0x0000000000017941 */ /* 0x000fea0003800000 */
.L_x_44:
[----:B-1---5:R-:W-:Y:S01]  /*2ae0*/  IMAD.U32 R7, R221, 0x10000, RZ ;  /* 0x00010000dd077824 */ /* 0x022fe200078e00ff */
[----:B------:R-:W-:Y:S01]  /*2af0*/  ISETP.GT.AND P0, PT, R0, 0x8, P0 ;  /* 0x000000080000780c */ /* 0x000fe20000704270 */
[----:B------:R-:W-:Y:S02]  /*2b00*/  BSSY B1, `(.L_x_46) ;  /* 0x000000a000017945 */ /* 0x000fe40003800000 */
[----:B------:R-:W-:Y:S01]  /*2b10*/  FMUL R6, R7, R16 ;  /* 0x0000001007067220 */ /* 0x000fe20000400000 */
[----:B------:R-:W-:-:S03]  /*2b20*/  @P3 IMAD.MOV.U32 R7, RZ, RZ, R13 ;  /* 0x000000ffff073224 */ /* 0x000fc600078e000d */
[----:B------:R-:W-:-:S05]  /*2b30*/  FFMA R6, R125, R2, R6 ;  /* 0x000000027d067223 */ /* 0x000fca0000000006 */
[----:B------:R-:W-:-:S04]  /*2b40*/  F2FP.BF16.F32.PACK_AB R6, RZ, R6 ;  /* 0x00000006ff06723e */ /* 0x000fc800000010ff */
[----:B------:R-:W-:Y:S01]  /*2b50*/  PRMT R8, R6, 0x7610, R8 ;  /* 0x0000761006087816 */ /* 0x000fe20000000008 */
[----:B------:R-:W-:-:S05]  /*2b60*/  @P3 IMAD.MOV.U32 R6, RZ, RZ, R12 ;  /* 0x000000ffff063224 */ /* 0x000fca00078e000c */
[----:B------:R1:W-:Y:S01]  /*2b70*/  @P3 STG.E.U16 desc[UR54][R6.64+0x12], R8 ;  /* 0x0000120806003986 */ /* 0x0003e2000c101536 */
[----:B------:R-:W-:Y:S05]  /*2b80*/  @!P0 BRA `(.L_x_47) ;  /* 0x0000000000048947 */ /* 0x000fea0003800000 */
[----:B------:R0:W5:Y:S02]  /*2b90*/  LDG.E.LTC128B.U16 R221, desc[UR54][R20.64+0x10] ;  /* 0x0000103614dd7981 */ /* 0x000164000c1e1520 */
.L_x_47:
[----:B------:R-:W-:Y:S05]  /*2ba0*/  BSYNC B1 ;  /* 0x0000000000017941 */ /* 0x000fea0003800000 */
.L_x_46:
[----:B-1---5:R-:W-:Y:S01]  /*2bb0*/  IMAD.U32 R7, R221, 0x10000, RZ ;  /* 0x00010000dd077824 */ /* 0x022fe200078e00ff */
[----:B------:R-:W-:Y:S01]  /*2bc0*/  ISETP.GT.AND P1, PT, R0, 0x8, P1 ;  /* 0x000000080000780c */ /* 0x000fe20000f24270 */
[----:B------:R-:W-:Y:S02]  /*2bd0*/  BSSY B1, `(.L_x_48) ;  /* 0x0000007000017945 */ /* 0x000fe40003800000 */
[----:B------:R-:W-:-:S04]  /*2be0*/  FMUL R7, R7, R16 ;  /* 0x0000001007077220 */ /* 0x000fc80000400000 */
[----:B------:R-:W-:-:S05]  /*2bf0*/  FFMA R7, R126, R2, R7 ;  /* 0x000000027e077223 */ /* 0x000fca0000000007 */
[----:B------:R-:W-:-:S05]  /*2c00*/  F2FP.BF16.F32.PACK_AB R7, RZ, R7 ;  /* 0x00000007ff07723e */ /* 0x000fca00000010ff */
[----:B------:R1:W-:Y:S01]  /*2c10*/  @P0 STG.E.U16 desc[UR54][R4.64+0x10], R7 ;  /* 0x0000100704000986 */ /* 0x0003e2000c101536 */
[----:B------:R-:W-:Y:S05]  /*2c20*/  @!P1 BRA `(.L_x_49) ;  /* 0x0000000000049947 */ /* 0x000fea0003800000 */
[----:B------:R0:W5:Y:S02]  /*2c30*/  LDG.E.LTC128B.U16 R221, desc[UR54][R20.64+0x12] ;  /* 0x0000123614dd7981 */ /* 0x000164000c1e1520 */
.L_x_49:
[----:B------:R-:W-:Y:S05]  /*2c40*/  BSYNC B1 ;  /* 0x0000000000017941 */ /* 0x000fea0003800000 */
.L_x_48:
        /* <DEDUP_REMOVED lines=10> */
.L_x_51:
[----:B------:R-:W-:Y:S05]  /*2cf0*/  BSYNC B1 ;  /* 0x0000000000017941 */ /* 0x000fea0003800000 */
.L_x_50:
        /* <DEDUP_REMOVED lines=13> */
.L_x_53:
[----:B------:R-:W-:Y:S05]  /*2dd0*/  BSYNC B1 ;  /* 0x0000000000017941 */ /* 0x000fea0003800000 */
.L_x_52:
        /* <DEDUP_REMOVED lines=12> */
.L_x_55:
[----:B------:R-:W-:Y:S05]  /*2ea0*/  BSYNC B1 ;  /* 0x0000000000017941 */ /* 0x000fea0003800000 */
.L_x_54:
        /* <DEDUP_REMOVED lines=9> */
.L_x_57:
[----:B------:R-:W-:Y:S05]  /*2f40*/  BSYNC B1 ;  /* 0x0000000000017941 */ /* 0x000fea0003800000 */
.L_x_56:
        /* <DEDUP_REMOVED lines=10> */
.L_x_59:
[----:B------:R-:W-:Y:S05]  /*2ff0*/  BSYNC B1 ;  /* 0x0000000000017941 */ /* 0x000fea0003800000 */
.L_x_58:
        /* <DEDUP_REMOVED lines=13> */
.L_x_61:
[----:B------:R-:W-:Y:S05]  /*30d0*/  BSYNC B1 ;  /* 0x0000000000017941 */ /* 0x000fea0003800000 */
.L_x_60:
        /* <DEDUP_REMOVED lines=12> */
.L_x_63:
[----:B------:R-:W-:Y:S05]  /*31a0*/  BSYNC B1 ;  /* 0x0000000000017941 */ /* 0x000fea0003800000 */
.L_x_62:
        /* <DEDUP_REMOVED lines=9> */
.L_x_65:
[----:B------:R-:W-:Y:S05]  /*3240*/  BSYNC B1 ;  /* 0x0000000000017941 */ /* 0x000fea0003800000 */
.L_x_64:
        /* <DEDUP_REMOVED lines=10> */
.L_x_67:
[----:B------:R-:W-:Y:S05]  /*32f0*/  BSYNC B1 ;  /* 0x0000000000017941 */ /* 0x000fea0003800000 */
.L_x_66:
        /* <DEDUP_REMOVED lines=13> */
.L_x_69:
[----:B------:R-:W-:Y:S05]  /*33d0*/  BSYNC B1 ;  /* 0x0000000000017941 */ /* 0x000fea0003800000 */
.L_x_68:
        /* <DEDUP_REMOVED lines=12> */
.L_x_71:
[----:B------:R-:W-:Y:S05]  /*34a0*/  BSYNC B1 ;  /* 0x0000000000017941 */ /* 0x000fea0003800000 */
.L_x_70:
        /* <DEDUP_REMOVED lines=9> */
.L_x_73:
[----:B------:R-:W-:Y:S05]  /*3540*/  BSYNC B1 ;  /* 0x0000000000017941 */ /* 0x000fea0003800000 */
.L_x_72:
        /* <DEDUP_REMOVED lines=10> */
.L_x_75:
[----:B------:R-:W-:Y:S05]  /*35f0*/  BSYNC B1 ;  /* 0x0000000000017941 */ /* 0x000fea0003800000 */
.L_x_74:
        /* <DEDUP_REMOVED lines=13> */
.L_x_77:
[----:B------:R-:W-:Y:S05]  /*36d0*/  BSYNC B1 ;  /* 0x0000000000017941 */ /* 0x000fea0003800000 */
.L_x_76:
        /* <DEDUP_REMOVED lines=12> */
.L_x_79:
[----:B------:R-:W-:Y:S05]  /*37a0*/  BSYNC B1 ;  /* 0x0000000000017941 */ /* 0x000fea0003800000 */
.L_x_78:
        /* <DEDUP_REMOVED lines=9> */
.L_x_81:
[----:B------:R-:W-:Y:S05]  /*3840*/  BSYNC B1 ;  /* 0x0000000000017941 */ /* 0x000fea0003800000 */
.L_x_80:
        /* <DEDUP_REMOVED lines=10> */
.L_x_83:
[----:B------:R-:W-:Y:S05]  /*38f0*/  BSYNC B1 ;  /* 0x0000000000017941 */ /* 0x000fea0003800000 */
.L_x_82:
        /* <DEDUP_REMOVED lines=13> */
.L_x_85:
[----:B------:R-:W-:Y:S05]  /*39d0*/  BSYNC B1 ;  /* 0x0000000000017941 */ /* 0x000fea0003800000 */
.L_x_84:
        /* <DEDUP_REMOVED lines=12> */
.L_x_87:
[----:B------:R-:W-:Y:S05]  /*3aa0*/  BSYNC B1 ;  /* 0x0000000000017941 */ /* 0x000fea0003800000 */
.L_x_86:
        /* <DEDUP_REMOVED lines=9> */
.L_x_89:
[----:B------:R-:W-:Y:S05]  /*3b40*/  BSYNC B1 ;  /* 0x0000000000017941 */ /* 0x000fea0003800000 */
.L_x_88:
        /* <DEDUP_REMOVED lines=10> */
.L_x_91:
[----:B------:R-:W-:Y:S05]  /*3bf0*/  BSYNC B1 ;  /* 0x0000000000017941 */ /* 0x000fea0003800000 */
.L_x_90:
        /* <DEDUP_REMOVED lines=13> */
.L_x_93:
[----:B------:R-:W-:Y:S05]  /*3cd0*/  BSYNC B1 ;  /* 0x0000000000017941 */ /* 0x000fea0003800000 */
.L_x_92:
        /* <DEDUP_REMOVED lines=12> */
.L_x_95:
[----:B------:R-:W-:Y:S05]  /*3da0*/  BSYNC B1 ;  /* 0x0000000000017941 */ /* 0x000fea0003800000 */
.L_x_94:
        /* <DEDUP_REMOVED lines=9> */
.L_x_97:
[----:B------:R-:W-:Y:S05]  /*3e40*/  BSYNC B1 ;  /* 0x0000000000017941 */ /* 0x000fea0003800000 */
.L_x_96:
        /* <DEDUP_REMOVED lines=10> */
.L_x_99:
[----:B------:R-:W-:Y:S05]  /*3ef0*/  BSYNC B1 ;  /* 0x0000000000017941 */ /* 0x000fea0003800000 */
.L_x_98:
        /* <DEDUP_REMOVED lines=13> */
.L_x_101:
[----:B------:R-:W-:Y:S05]  /*3fd0*/  BSYNC B1 ;  /* 0x0000000000017941 */ /* 0x000fea0003800000 */
.L_x_100:
        /* <DEDUP_REMOVED lines=12> */
.L_x_103:
[----:B------:R-:W-:Y:S05]  /*40a0*/  BSYNC B1 ;  /* 0x0000000000017941 */ /* 0x000fea0003800000 */
.L_x_102:
        /* <DEDUP_REMOVED lines=9> */
.L_x_105:
[----:B------:R-:W-:Y:S05]  /*4140*/  BSYNC B1 ;  /* 0x0000000000017941 */ /* 0x000fea0003800000 */
.L_x_104:
        /* <DEDUP_REMOVED lines=10> */
.L_x_107:
[----:B------:R-:W-:Y:S05]  /*41f0*/  BSYNC B1 ;  /* 0x0000000000017941 */ /* 0x000fea0003800000 */
.L_x_106:
        /* <DEDUP_REMOVED lines=13> */
.L_x_109:
[----:B------:R-:W-:Y:S05]  /*42d0*/  BSYNC B1 ;  /* 0x0000000000017941 */ /* 0x000fea0003800000 */
.L_x_108:
        /* <DEDUP_REMOVED lines=12> */
.L_x_111:
[----:B------:R-:W-:Y:S05]  /*43a0*/  BSYNC B1 ;  /* 0x0000000000017941 */ /* 0x000fea0003800000 */
.L_x_110:
        /* <DEDUP_REMOVED lines=9> */
.L_x_113:
[----:B------:R-:W-:Y:S05]  /*4440*/  BSYNC B1 ;  /* 0x0000000000017941 */ /* 0x000fea0003800000 */
.L_x_112:
        /* <DEDUP_REMOVED lines=10> */
.L_x_115:
[----:B------:R-:W-:Y:S05]  /*44f0*/  BSYNC B1 ;  /* 0x0000000000017941 */ /* 0x000fea0003800000 */
.L_x_114:
        /* <DEDUP_REMOVED lines=13> */
.L_x_117:
[----:B------:R-:W-:Y:S05]  /*45d0*/  BSYNC B1 ;  /* 0x0000000000017941 */ /* 0x000fea0003800000 */
.L_x_116:
        /* <DEDUP_REMOVED lines=12> */
.L_x_119:
[----:B------:R-:W-:Y:S05]  /*46a0*/  BSYNC B1 ;  /* 0x0000000000017941 */ /* 0x000fea0003800000 */
.L_x_118:
        /* <DEDUP_REMOVED lines=9> */
.L_x_121:
[----:B------:R-:W-:Y:S05]  /*4740*/  BSYNC B1 ;  /* 0x0000000000017941 */ /* 0x000fea0003800000 */
.L_x_120:
        /* <DEDUP_REMOVED lines=10> */
.L_x_123:
[----:B------:R-:W-:Y:S05]  /*47f0*/  BSYNC B1 ;  /* 0x0000000000017941 */ /* 0x000fea0003800000 */
.L_x_122:
        /* <DEDUP_REMOVED lines=13> */
.L_x_125:
[----:B------:R-:W-:Y:S05]  /*48d0*/  BSYNC B1 ;  /* 0x0000000000017941 */ /* 0x000fea0003800000 */
.L_x_124:
        /* <DEDUP_REMOVED lines=12> */
.L_x_127:
[----:B------:R-:W-:Y:S05]  /*49a0*/  BSYNC B1 ;  /* 0x0000000000017941 */ /* 0x000fea0003800000 */
.L_x_126:
        /* <DEDUP_REMOVED lines=9> */
.L_x_129:
[----:B------:R-:W-:Y:S05]  /*4a40*/  BSYNC B1 ;  /* 0x0000000000017941 */ /* 0x000fea0003800000 */
.L_x_128:
        /* <DEDUP_REMOVED lines=10> */
.L_x_131:
[----:B------:R-:W-:Y:S05]  /*4af0*/  BSYNC B1 ;  /* 0x0000000000017941 */ /* 0x000fea0003800000 */
.L_x_130:
        /* <DEDUP_REMOVED lines=13> */
.L_x_133:
[----:B------:R-:W-:Y:S05]  /*4bd0*/  BSYNC B1 ;  /* 0x0000000000017941 */ /* 0x000fea0003800000 */
.L_x_132:
        /* <DEDUP_REMOVED lines=12> */
.L_x_135:
[----:B------:R-:W-:Y:S05]  /*4ca0*/  BSYNC B1 ;  /* 0x0000000000017941 */ /* 0x000fea0003800000 */
.L_x_134:
        /* <DEDUP_REMOVED lines=9> */
.L_x_137:
[----:B------:R-:W-:Y:S05]  /*4d40*/  BSYNC B1 ;  /* 0x0000000000017941 */ /* 0x000fea0003800000 */
.L_x_136:
        /* <DEDUP_REMOVED lines=10> */
.L_x_139:
[----:B------:R-:W-:Y:S05]  /*4df0*/  BSYNC B1 ;  /* 0x0000000000017941 */ /* 0x000fea0003800000 */
.L_x_138:
        /* <DEDUP_REMOVED lines=13> */
.L_x_141:
[----:B------:R-:W-:Y:S05]  /*4ed0*/  BSYNC B1 ;  /* 0x0000000000017941 */ /* 0x000fea0003800000 */
.L_x_140:
        /* <DEDUP_REMOVED lines=12> */
.L_x_143:
[----:B------:R-:W-:Y:S05]  /*4fa0*/  BSYNC B1 ;  /* 0x0000000000017941 */ /* 0x000fea0003800000 */
.L_x_142:
        /* <DEDUP_REMOVED lines=9> */
.L_x_145:
[----:B------:R-:W-:Y:S05]  /*5040*/  BSYNC B1 ;  /* 0x0000000000017941 */ /* 0x000fea0003800000 */
.L_x_144:
        /* <DEDUP_REMOVED lines=10> */
.L_x_147:
[----:B------:R-:W-:Y:S05]  /*50f0*/  BSYNC B1 ;  /* 0x0000000000017941 */ /* 0x000fea0003800000 */
.L_x_146:
        /* <DEDUP_REMOVED lines=13> */
.L_x_149:
[----:B------:R-:W-:Y:S05]  /*51d0*/  BSYNC B1 ;  /* 0x0000000000017941 */ /* 0x000fea0003800000 */
.L_x_148:
        /* <DEDUP_REMOVED lines=12> */
.L_x_151:
[----:B------:R-:W-:Y:S05]  /*52a0*/  BSYNC B1 ;  /* 0x0000000000017941 */ /* 0x000fea0003800000 */
.L_x_150:
        /* <DEDUP_REMOVED lines=9> */
.L_x_153:
[----:B------:R-:W-:Y:S05]  /*5340*/  BSYNC B1 ;  /* 0x0000000000017941 */ /* 0x000fea0003800000 */
.L_x_152:
        /* <DEDUP_REMOVED lines=10> */
.L_x_155:
[----:B------:R-:W-:Y:S05]  /*53f0*/  BSYNC B1 ;  /* 0x0000000000017941 */ /* 0x000fea0003800000 */
.L_x_154:
        /* <DEDUP_REMOVED lines=13> */
.L_x_157:
[----:B------:R-:W-:Y:S05]  /*54d0*/  BSYNC B1 ;  /* 0x0000000000017941 */ /* 0x000fea0003800000 */
.L_x_156:
        /* <DEDUP_REMOVED lines=12> */
.L_x_159:
[----:B------:R-:W-:Y:S05]  /*55a0*/  BSYNC B1 ;  /* 0x0000000000017941 */ /* 0x000fea0003800000 */
.L_x_158:
        /* <DEDUP_REMOVED lines=9> */
.L_x_161:
[----:B------:R-:W-:Y:S05]  /*5640*/  BSYNC B1 ;  /* 0x0000000000017941 */ /* 0x000fea0003800000 */
.L_x_160:
        /* <DEDUP_REMOVED lines=10> */
.L_x_163:
[----:B------:R-:W-:Y:S05]  /*56f0*/  BSYNC B1 ;  /* 0x0000000000017941 */ /* 0x000fea0003800000 */
.L_x_162:
        /* <DEDUP_REMOVED lines=13> */
.L_x_165:
[----:B------:R-:W-:Y:S05]  /*57d0*/  BSYNC B1 ;  /* 0x0000000000017941 */ /* 0x000fea0003800000 */
.L_x_164:
        /* <DEDUP_REMOVED lines=12> */
.L_x_167:
[----:B------:R-:W-:Y:S05]  /*58a0*/  BSYNC B1 ;  /* 0x0000000000017941 */ /* 0x000fea0003800000 */
.L_x_166:
        /* <DEDUP_REMOVED lines=9> */
.L_x_169:
[----:B------:R-:W-:Y:S05]  /*5940*/  BSYNC B1 ;  /* 0x0000000000017941 */ /* 0x000fea0003800000 */
.L_x_168:
        /* <DEDUP_REMOVED lines=10> */
.L_x_171:
[----:B------:R-:W-:Y:S05]  /*59f0*/  BSYNC B1 ;  /* 0x0000000000017941 */ /* 0x000fea0003800000 */
.L_x_170:
        /* <DEDUP_REMOVED lines=13> */
.L_x_173:
[----:B------:R-:W-:Y:S05]  /*5ad0*/  BSYNC B1 ;  /* 0x0000000000017941 */ /* 0x000fea0003800000 */
.L_x_172:
        /* <DEDUP_REMOVED lines=12> */
.L_x_175:
[----:B------:R-:W-:Y:S05]  /*5ba0*/  BSYNC B1 ;  /* 0x0000000000017941 */ /* 0x000fea0003800000 */
.L_x_174:
        /* <DEDUP_REMOVED lines=9> */
.L_x_177:
[----:B------:R-:W-:Y:S05]  /*5c40*/  BSYNC B1 ;  /* 0x0000000000017941 */ /* 0x000fea0003800000 */
.L_x_176:
        /* <DEDUP_REMOVED lines=10> */
.L_x_179:
[----:B------:R-:W-:Y:S05]  /*5cf0*/  BSYNC B1 ;  /* 0x0000000000017941 */ /* 0x000fea0003800000 */
.L_x_178:
        /* <DEDUP_REMOVED lines=13> */
.L_x_181:
[----:B------:R-:W-:Y:S05]  /*5dd0*/  BSYNC B1 ;  /* 0x0000000000017941 */ /* 0x000fea0003800000 */
.L_x_180:
        /* <DEDUP_REMOVED lines=12> */
.L_x_183:
[----:B------:R-:W-:Y:S05]  /*5ea0*/  BSYNC B1 ;  /* 0x0000000000017941 */ /* 0x000fea0003800000 */
.L_x_182:
        /* <DEDUP_REMOVED lines=9> */
.L_x_185:
[----:B------:R-:W-:Y:S05]  /*5f40*/  BSYNC B1 ;  /* 0x0000000000017941 */ /* 0x000fea0003800000 */
.L_x_184:
        /* <DEDUP_REMOVED lines=10> */
.L_x_187:
[----:B------:R-:W-:Y:S05]  /*5ff0*/  BSYNC B1 ;  /* 0x0000000000017941 */ /* 0x000fea0003800000 */
.L_x_186:
        /* <DEDUP_REMOVED lines=13> */
.L_x_189:
[----:B------:R-:W-:Y:S05]  /*60d0*/  BSYNC B1 ;  /* 0x0000000000017941 */ /* 0x000fea0003800000 */
.L_x_188:
        /* <DEDUP_REMOVED lines=12> */
.L_x_191:
[----:B------:R-:W-:Y:S05]  /*61a0*/  BSYNC B1 ;  /* 0x0000000000017941 */ /* 0x000fea0003800000 */
.L_x_190:
        /* <DEDUP_REMOVED lines=9> */
.L_x_193:
[----:B------:R-:W-:Y:S05]  /*6240*/  BSYNC B1 ;  /* 0x0000000000017941 */ /* 0x000fea0003800000 */
.L_x_192:
        /* <DEDUP_REMOVED lines=10> */
.L_x_195:
[----:B------:R-:W-:Y:S05]  /*62f0*/  BSYNC B1 ;  /* 0x0000000000017941 */ /* 0x000fea0003800000 */
.L_x_194:
        /* <DEDUP_REMOVED lines=13> */
.L_x_197:
[----:B------:R-:W-:Y:S05]  /*63d0*/  BSYNC B1 ;  /* 0x0000000000017941 */ /* 0x000fea0003800000 */
.L_x_196:
        /* <DEDUP_REMOVED lines=12> */
.L_x_199:
[----:B------:R-:W-:Y:S05]  /*64a0*/  BSYNC B1 ;  /* 0x0000000000017941 */ /* 0x000fea0003800000 */
.L_x_198:
        /* <DEDUP_REMOVED lines=9> */
.L_x_201:
[----:B------:R-:W-:Y:S05]  /*6540*/  BSYNC B1 ;  /* 0x0000000000017941 */ /* 0x000fea0003800000 */
.L_x_200:
        /* <DEDUP_REMOVED lines=10> */
.L_x_203:
[----:B------:R-:W-:Y:S05]  /*65f0*/  BSYNC B1 ;  /* 0x0000000000017941 */ /* 0x000fea0003800000 */
.L_x_202:
        /* <DEDUP_REMOVED lines=13> */
.L_x_205:
[----:B------:R-:W-:Y:S05]  /*66d0*/  BSYNC B1 ;  /* 0x0000000000017941 */ /* 0x000fea0003800000 */
.L_x_204:
        /* <DEDUP_REMOVED lines=12> */
.L_x_207:
[----:B------:R-:W-:Y:S05]  /*67a0*/  BSYNC B1 ;  /* 0x0000000000017941 */ /* 0x000fea0003800000 */
.L_x_206:
        /* <DEDUP_REMOVED lines=9> */
.L_x_209:
[----:B------:R-:W-:Y:S05]  /*6840*/  BSYNC B1 ;  /* 0x0000000000017941 */ /* 0x000fea0003800000 */
.L_x_208:
        /* <DEDUP_REMOVED lines=10> */
.L_x_211:
[----:B------:R-:W-:Y:S05]  /*68f0*/  BSYNC B1 ;  /* 0x0000000000017941 */ /* 0x000fea0003800000 */
.L_x_210:
        /* <DEDUP_REMOVED lines=13> */
.L_x_213:
[----:B------:R-:W-:Y:S05]  /*69d0*/  BSYNC B1 ;  /* 0x0000000000017941 */ /* 0x000fea0003800000 */
.L_x_212:
        /* <DEDUP_REMOVED lines=12> */
.L_x_215:
[----:B------:R-:W-:Y:S05]  /*6aa0*/  BSYNC B1 ;  /* 0x0000000000017941 */ /* 0x000fea0003800000 */
.L_x_214:
        /* <DEDUP_REMOVED lines=9> */
.L_x_217:
[----:B------:R-:W-:Y:S05]  /*6b40*/  BSYNC B1 ;  /* 0x0000000000017941 */ /* 0x000fea0003800000 */
.L_x_216:
        /* <DEDUP_REMOVED lines=10> */
.L_x_219:
[----:B------:R-:W-:Y:S05]  /*6bf0*/  BSYNC B1 ;  /* 0x0000000000017941 */ /* 0x000fea0003800000 */
.L_x_218:
        /* <DEDUP_REMOVED lines=13> */
.L_x_221:
[----:B------:R-:W-:Y:S05]  /*6cd0*/  BSYNC B1 ;  /* 0x0000000000017941 */ /* 0x000fea0003800000 */
.L_x_220:
        /* <DEDUP_REMOVED lines=12> */
.L_x_223:
[----:B------:R-:W-:Y:S05]  /*6da0*/  BSYNC B1 ;  /* 0x0000000000017941 */ /* 0x000fea0003800000 */
.L_x_222:
        /* <DEDUP_REMOVED lines=9> */
.L_x_225:
[----:B------:R-:W-:Y:S05]  /*6e40*/  BSYNC B1 ;  /* 0x0000000000017941 */ /* 0x000fea0003800000 */
.L_x_224:
        /* <DEDUP_REMOVED lines=10> */
.L_x_227:
[----:B------:R-:W-:Y:S05]  /*6ef0*/  BSYNC B1 ;  /* 0x0000000000017941 */ /* 0x000fea0003800000 */
.L_x_226:
        /* <DEDUP_REMOVED lines=13> */
.L_x_229:
[----:B------:R-:W-:Y:S05]  /*6fd0*/  BSYNC B1 ;  /* 0x0000000000017941 */ /* 0x000fea0003800000 */
.L_x_228:
        /* <DEDUP_REMOVED lines=12> */
.L_x_231:
[----:B------:R-:W-:Y:S05]  /*70a0*/  BSYNC B1 ;  /* 0x0000000000017941 */ /* 0x000fea0003800000 */
.L_x_230:
        /* <DEDUP_REMOVED lines=9> */
.L_x_233:
[----:B------:R-:W-:Y:S05]  /*7140*/  BSYNC B1 ;  /* 0x0000000000017941 */ /* 0x000fea0003800000 */
.L_x_232:
        /* <DEDUP_REMOVED lines=10> */
.L_x_235:
[----:B------:R-:W-:Y:S05]  /*71f0*/  BSYNC B1 ;  /* 0x0000000000017941 */ /* 0x000fea0003800000 */
.L_x_234:
        /* <DEDUP_REMOVED lines=13> */
.L_x_237:
[----:B------:R-:W-:Y:S05]  /*72d0*/  BSYNC B1 ;  /* 0x0000000000017941 */ /* 0x000fea0003800000 */
.L_x_236:
        /* <DEDUP_REMOVED lines=12> */
.L_x_239:
[----:B------:R-:W-:Y:S05]  /*73a0*/  BSYNC B1 ;  /* 0x0000000000017941 */ /* 0x000fea0003800000 */
.L_x_238:
        /* <DEDUP_REMOVED lines=9> */
.L_x_241:
[----:B------:R-:W-:Y:S05]  /*7440*/  BSYNC B1 ;  /* 0x0000000000017941 */ /* 0x000fea0003800000 */
.L_x_240:
        /* <DEDUP_REMOVED lines=10> */
.L_x_243:
[----:B------:R-:W-:Y:S05]  /*74f0*/  BSYNC B1 ;  /* 0x0000000000017941 */ /* 0x000fea0003800000 */
.L_x_242:
        /* <DEDUP_REMOVED lines=13> */
.L_x_245:
[----:B------:R-:W-:Y:S05]  /*75d0*/  BSYNC B1 ;  /* 0x0000000000017941 */ /* 0x000fea0003800000 */
.L_x_244:
        /* <DEDUP_REMOVED lines=12> */
.L_x_247:
[----:B------:R-:W-:Y:S05]  /*76a0*/  BSYNC B1 ;  /* 0x0000000000017941 */ /* 0x000fea0003800000 */
.L_x_246:
        /* <DEDUP_REMOVED lines=9> */
.L_x_249:
[----:B------:R-:W-:Y:S05]  /*7740*/  BSYNC B1 ;  /* 0x0000000000017941 */ /* 0x000fea0003800000 */
.L_x_248:
        /* <DEDUP_REMOVED lines=10> */
.L_x_251:
[----:B------:R-:W-:Y:S05]  /*77f0*/  BSYNC B1 ;  /* 0x0000000000017941 */ /* 0x000fea0003800000 */
.L_x_250:
        /* <DEDUP_REMOVED lines=13> */
.L_x_253:
[----:B------:R-:W-:Y:S05]  /*78d0*/  BSYNC B1 ;  /* 0x0000000000017941 */ /* 0x000fea0003800000 */
.L_x_252:
        /* <DEDUP_REMOVED lines=12> */
.L_x_255:
[----:B------:R-:W-:Y:S05]  /*79a0*/  BSYNC B1 ;  /* 0x0000000000017941 */ /* 0x000fea0003800000 */
.L_x_254:
        /* <DEDUP_REMOVED lines=9> */
.L_x_257:
[----:B------:R-:W-:Y:S05]  /*7a40*/  BSYNC B1 ;  /* 0x0000000000017941 */ /* 0x000fea0003800000 */
.L_x_256:
        /* <DEDUP_REMOVED lines=10> */
.L_x_259:
[----:B------:R-:W-:Y:S05]  /*7af0*/  BSYNC B1 ;  /* 0x0000000000017941 */ /* 0x000fea0003800000 */
.L_x_258:
        /* <DEDUP_REMOVED lines=13> */
.L_x_261:
[----:B------:R-:W-:Y:S05]  /*7bd0*/  BSYNC B1 ;  /* 0x0000000000017941 */ /* 0x000fea0003800000 */
.L_x_260:
        /* <DEDUP_REMOVED lines=12> */
.L_x_263:
[----:B------:R-:W-:Y:S05]  /*7ca0*/  BSYNC B1 ;  /* 0x0000000000017941 */ /* 0x000fea0003800000 */
.L_x_262:
        /* <DEDUP_REMOVED lines=9> */
.L_x_265:
[----:B------:R-:W-:Y:S05]  /*7d40*/  BSYNC B1 ;  /* 0x0000000000017941 */ /* 0x000fea0003800000 */
.L_x_264:
        /* <DEDUP_REMOVED lines=10> */
.L_x_267:
[----:B------:R-:W-:Y:S05]  /*7df0*/  BSYNC B1 ;  /* 0x0000000000017941 */ /* 0x000fea0003800000 */
.L_x_266:
        /* <DEDUP_REMOVED lines=13> */
.L_x_269:
[----:B------:R-:W-:Y:S05]  /*7ed0*/  BSYNC B1 ;  /* 0x0000000000017941 */ /* 0x000fea0003800000 */
.L_x_268:
        /* <DEDUP_REMOVED lines=12> */
.L_x_271:
[----:B------:R-:W-:Y:S05]  /*7fa0*/  BSYNC B1 ;  /* 0x0000000000017941 */ /* 0x000fea0003800000 */
.L_x_270:
        /* <DEDUP_REMOVED lines=9> */
.L_x_273:
[----:B------:R-:W-:Y:S05]  /*8040*/  BSYNC B1 ;  /* 0x0000000000017941 */ /* 0x000fea0003800000 */
.L_x_272:
        /* <DEDUP_REMOVED lines=10> */
.L_x_275:
[----:B------:R-:W-:Y:S05]  /*80f0*/  BSYNC B1 ;  /* 0x0000000000017941 */ /* 0x000fea0003800000 */
.L_x_274:
        /* <DEDUP_REMOVED lines=13> */
.L_x_277:
[----:B------:R-:W-:Y:S05]  /*81d0*/  BSYNC B1 ;  /* 0x0000000000017941 */ /* 0x000fea0003800000 */
.L_x_276:
        /* <DEDUP_REMOVED lines=12> */
.L_x_279:
[----:B------:R-:W-:Y:S05]  /*82a0*/  BSYNC B1 ;  /* 0x0000000000017941 */ /* 0x000fea0003800000 */
.L_x_278:
        /* <DEDUP_REMOVED lines=9> */
.L_x_281:
[----:B------:R-:W-:Y:S05]  /*8340*/  BSYNC B1 ;  /* 0x0000000000017941 */ /* 0x000fea0003800000 */
.L_x_280:
        /* <DEDUP_REMOVED lines=10> */
.L_x_283:
[----:B------:R-:W-:Y:S05]  /*83f0*/  BSYNC B1 ;  /* 0x0000000000017941 */ /* 0x000fea0003800000 */
.L_x_282:
        /* <DEDUP_REMOVED lines=13> */
.L_x_285:
[----:B------:R-:W-:Y:S05]  /*84d0*/  BSYNC B1 ;  /* 0x0000000000017941 */ /* 0x000fea0003800000 */
.L_x_284:
        /* <DEDUP_REMOVED lines=12> */
.L_x_287:
[----:B------:R-:W-:Y:S05]  /*85a0*/  BSYNC B1 ;  /* 0x0000000000017941 */ /* 0x000fea0003800000 */
.L_x_286:
        /* <DEDUP_REMOVED lines=9> */
.L_x_289:
[----:B------:R-:W-:Y:S05]  /*8640*/  BSYNC B1 ;  /* 0x0000000000017941 */ /* 0x000fea0003800000 */
.L_x_288:
        /* <DEDUP_REMOVED lines=10> */
.L_x_291:
[----:B------:R-:W-:Y:S05]  /*86f0*/  BSYNC B1 ;  /* 0x0000000000017941 */ /* 0x000fea0003800000 */
.L_x_290:
        /* <DEDUP_REMOVED lines=13> */
.L_x_293:
[----:B------:R-:W-:Y:S05]  /*87d0*/  BSYNC B1 ;  /* 0x0000000000017941 */ /* 0x000fea0003800000 */
.L_x_292:
        /* <DEDUP_REMOVED lines=12> */
.L_x_295:
[----:B------:R-:W-:Y:S05]  /*88a0*/  BSYNC B1 ;  /* 0x0000000000017941 */ /* 0x000fea0003800000 */
.L_x_294:
        /* <DEDUP_REMOVED lines=9> */
.L_x_297:
[----:B------:R-:W-:Y:S05]  /*8940*/  BSYNC B1 ;  /* 0x0000000000017941 */ /* 0x000fea0003800000 */
.L_x_296:
        /* <DEDUP_REMOVED lines=10> */
.L_x_299:
[----:B------:R-:W-:Y:S05]  /*89f0*/  BSYNC B1 ;  /* 0x0000000000017941 */ /* 0x000fea0003800000 */
.L_x_298:
        /* <DEDUP_REMOVED lines=13> */
.L_x_301:
[----:B------:R-:W-:Y:S05]  /*8ad0*/  BSYNC B1 ;  /* 0x0000000000017941 */ /* 0x000fea0003800000 */
.L_x_300:
        /* <DEDUP_REMOVED lines=12> */
.L_x_303:
[----:B------:R-:W-:Y:S05]  /*8ba0*/  BSYNC B1 ;  /* 0x0000000000017941 */ /* 0x000fea0003800000 */
.L_x_302:
        /* <DEDUP_REMOVED lines=9> */
.L_x_305:
[----:B------:R-:W-:Y:S05]  /*8c40*/  BSYNC B1 ;  /* 0x0000000000017941 */ /* 0x000fea0003800000 */
.L_x_304:
        /* <DEDUP_REMOVED lines=10> */
.L_x_307:
[----:B------:R-:W-:Y:S05]  /*8cf0*/  BSYNC B1 ;  /* 0x0000000000017941 */ /* 0x000fea0003800000 */
.L_x_306:
        /* <DEDUP_REMOVED lines=13> */
.L_x_309:
[----:B------:R-:W-:Y:S05]  /*8dd0*/  BSYNC B1 ;  /* 0x0000000000017941 */ /* 0x000fea0003800000 */
.L_x_308:
        /* <DEDUP_REMOVED lines=12> */
.L_x_311:
[----:B------:R-:W-:Y:S05]  /*8ea0*/  BSYNC B1 ;  /* 0x0000000000017941 */ /* 0x000fea0003800000 */
.L_x_310:
        /* <DEDUP_REMOVED lines=9> */
.L_x_313:
[----:B------:R-:W-:Y:S05]  /*8f40*/  BSYNC B1 ;  /* 0x0000000000017941 */ /* 0x000fea0003800000 */
.L_x_312:
        /* <DEDUP_REMOVED lines=10> */
.L_x_315:
[----:B------:R-:W-:Y:S05]  /*8ff0*/  BSYNC B1 ;  /* 0x0000000000017941 */ /* 0x000fea0003800000 */
.L_x_314:
        /* <DEDUP_REMOVED lines=13> */
.L_x_317:
[----:B------:R-:W-:Y:S05]  /*90d0*/  BSYNC B1 ;  /* 0x0000000000017941 */ /* 0x000fea0003800000 */
.L_x_316:
        /* <DEDUP_REMOVED lines=12> */
.L_x_319:
[----:B------:R-:W-:Y:S05]  /*91a0*/  BSYNC B1 ;  /* 0x0000000000017941 */ /* 0x000fea0003800000 */
.L_x_318:
        /* <DEDUP_REMOVED lines=9> */
.L_x_321:
[----:B------:R-:W-:Y:S05]  /*9240*/  BSYNC B1 ;  /* 0x0000000000017941 */ /* 0x000fea0003800000 */
.L_x_320:
        /* <DEDUP_REMOVED lines=10> */
.L_x_323:
[----:B------:R-:W-:Y:S05]  /*92f0*/  BSYNC B1 ;  /* 0x0000000000017941 */ /* 0x000fea0003800000 */
.L_x_322:
        /* <DEDUP_REMOVED lines=13> */
.L_x_325:
[----:B------:R-:W-:Y:S05]  /*93d0*/  BSYNC B1 ;  /* 0x0000000000017941 */ /* 0x000fea0003800000 */
.L_x_324:
        /* <DEDUP_REMOVED lines=12> */
.L_x_327:
[----:B------:R-:W-:Y:S05]  /*94a0*/  BSYNC B1 ;  /* 0x0000000000017941 */ /* 0x000fea0003800000 */
.L_x_326:
        /* <DEDUP_REMOVED lines=9> */
.L_x_329:
[----:B------:R-:W-:Y:S05]  /*9540*/  BSYNC B1 ;  /* 0x0000000000017941 */ /* 0x000fea0003800000 */
.L_x_328:
        /* <DEDUP_REMOVED lines=10> */
.L_x_331:
[----:B------:R-:W-:Y:S05]  /*95f0*/  BSYNC B1 ;  /* 0x0000000000017941 */ /* 0x000fea0003800000 */
.L_x_330:
        /* <DEDUP_REMOVED lines=13> */
.L_x_333:
[----:B------:R-:W-:Y:S05]  /*96d0*/  BSYNC B1 ;  /* 0x0000000000017941 */ /* 0x000fea0003800000 */
.L_x_332:
        /* <DEDUP_REMOVED lines=12> */
.L_x_335:
[----:B------:R-:W-:Y:S05]  /*97a0*/  BSYNC B1 ;  /* 0x0000000000017941 */ /* 0x000fea0003800000 */
.L_x_334:
        /* <DEDUP_REMOVED lines=9> */
.L_x_337:
[----:B------:R-:W-:Y:S05]  /*9840*/  BSYNC B1 ;  /* 0x0000000000017941 */ /* 0x000fea0003800000 */
.L_x_336:
        /* <DEDUP_REMOVED lines=10> */
.L_x_339:
[----:B------:R-:W-:Y:S05]  /*98f0*/  BSYNC B1 ;  /* 0x0000000000017941 */ /* 0x000fea0003800000 */
.L_x_338:
        /* <DEDUP_REMOVED lines=13> */
.L_x_341:
[----:B------:R-:W-:Y:S05]  /*99d0*/  BSYNC B1 ;  /* 0x0000000000017941 */ /* 0x000fea0003800000 */
.L_x_340:
        /* <DEDUP_REMOVED lines=12> */
.L_x_343:
[----:B------:R-:W-:Y:S05]  /*9aa0*/  BSYNC B1 ;  /* 0x0000000000017941 */ /* 0x000fea0003800000 */
.L_x_342:
        /* <DEDUP_REMOVED lines=9> */
.L_x_345:
[----:B------:R-:W-:Y:S05]  /*9b40*/  BSYNC B1 ;  /* 0x0000000000017941 */ /* 0x000fea0003800000 */
.L_x_344:
        /* <DEDUP_REMOVED lines=10> */
.L_x_347:
[----:B------:R-:W-:Y:S05]  /*9bf0*/  BSYNC B1 ;  /* 0x0000000000017941 */ /* 0x000fea0003800000 */
.L_x_346:
        /* <DEDUP_REMOVED lines=13> */
.L_x_349:
[----:B------:R-:W-:Y:S05]  /*9cd0*/  BSYNC B1 ;  /* 0x0000000000017941 */ /* 0x000fea0003800000 */
.L_x_348:
        /* <DEDUP_REMOVED lines=12> */
.L_x_351:
[----:B------:R-:W-:Y:S05]  /*9da0*/  BSYNC B1 ;  /* 0x0000000000017941 */ /* 0x000fea0003800000 */
.L_x_350:
        /* <DEDUP_REMOVED lines=9> */
.L_x_353:
[----:B------:R-:W-:Y:S05]  /*9e40*/  BSYNC B1 ;  /* 0x0000000000017941 */ /* 0x000fea0003800000 */
.L_x_352:
        /* <DEDUP_REMOVED lines=10> */
.L_x_355:
[----:B------:R-:W-:Y:S05]  /*9ef0*/  BSYNC B1 ;  /* 0x0000000000017941 */ /* 0x000fea0003800000 */
.L_x_354:
        /* <DEDUP_REMOVED lines=13> */
.L_x_357:
[----:B------:R-:W-:Y:S05]  /*9fd0*/  BSYNC B1 ;  /* 0x0000000000017941 */ /* 0x000fea0003800000 */
.L_x_356:
        /* <DEDUP_REMOVED lines=12> */
.L_x_359:
[----:B------:R-:W-:Y:S05]  /*a0a0*/  BSYNC B1 ;  /* 0x0000000000017941 */ /* 0x000fea0003800000 */
.L_x_358:
        /* <DEDUP_REMOVED lines=9> */
.L_x_361:
[----:B------:R-:W-:Y:S05]  /*a140*/  BSYNC B1 ;  /* 0x0000000000017941 */ /* 0x000fea0003800000 */
.L_x_360:
        /* <DEDUP_REMOVED lines=10> */
.L_x_363:
[----:B------:R-:W-:Y:S05]  /*a1f0*/  BSYNC B1 ;  /* 0x0000000000017941 */ /* 0x000fea0003800000 */
.L_x_362:
        /* <DEDUP_REMOVED lines=13> */
.L_x_365:
[----:B------:R-:W-:Y:S05]  /*a2d0*/  BSYNC B1 ;  /* 0x0000000000017941 */ /* 0x000fea0003800000 */
.L_x_364:
        /* <DEDUP_REMOVED lines=12> */
.L_x_367:
[----:B------:R-:W-:Y:S05]  /*a3a0*/  BSYNC B1 ;  /* 0x0000000000017941 */ /* 0x000fea0003800000 */
.L_x_366:
        /* <DEDUP_REMOVED lines=9> */
.L_x_369:
[----:B------:R-:W-:Y:S05]  /*a440*/  BSYNC B1 ;  /* 0x0000000000017941 */ /* 0x000fea0003800000 */
.L_x_368:
        /* <DEDUP_REMOVED lines=10> */
.L_x_371:
[----:B------:R-:W-:Y:S05]  /*a4f0*/  BSYNC B1 ;  /* 0x0000000000017941 */ /* 0x000fea0003800000 */
.L_x_370:
        /* <DEDUP_REMOVED lines=13> */
.L_x_373:
[----:B------:R-:W-:Y:S05]  /*a5d0*/  BSYNC B1 ;  /* 0x0000000000017941 */ /* 0x000fea0003800000 */
.L_x_372:
        /* <DEDUP_REMOVED lines=12> */
.L_x_375:
[----:B------:R-:W-:Y:S05]  /*a6a0*/  BSYNC B1 ;  /* 0x0000000000017941 */ /* 0x000fea0003800000 */
.L_x_374:
        /* <DEDUP_REMOVED lines=9> */
.L_x_377:
[----:B------:R-:W-:Y:S05]  /*a740*/  BSYNC B1 ;  /* 0x0000000000017941 */ /* 0x000fea0003800000 */
.L_x_376:
        /* <DEDUP_REMOVED lines=10> */
.L_x_379:
[----:B------:R-:W-:Y:S05]  /*a7f0*/  BSYNC B1 ;  /* 0x0000000000017941 */ /* 0x000fea0003800000 */
.L_x_378:
        /* <DEDUP_REMOVED lines=13> */
.L_x_381:
[----:B------:R-:W-:Y:S05]  /*a8d0*/  BSYNC B1 ;  /* 0x0000000000017941 */ /* 0x000fea0003800000 */
.L_x_380:
        /* <DEDUP_REMOVED lines=12> */
.L_x_383:
[----:B------:R-:W-:Y:S05]  /*a9a0*/  BSYNC B1 ;  /* 0x0000000000017941 */ /* 0x000fea0003800000 */
.L_x_382:
        /* <DEDUP_REMOVED lines=9> */
.L_x_385:
[----:B------:R-:W-:Y:S05]  /*aa40*/  BSYNC B1 ;  /* 0x0000000000017941 */ /* 0x000fea0003800000 */
.L_x_384:
        /* <DEDUP_REMOVED lines=10> */
.L_x_387:
[----:B------:R-:W-:Y:S05]  /*aaf0*/  BSYNC B1 ;  /* 0x0000000000017941 */ /* 0x000fea0003800000 */
.L_x_386:
        /* <DEDUP_REMOVED lines=13> */
.L_x_389:
[----:B------:R-:W-:Y:S05]  /*abd0*/  BSYNC B1 ;  /* 0x0000000000017941 */ /* 0x000fea0003800000 */
.L_x_388:
        /* <DEDUP_REMOVED lines=12> */
.L_x_391:
[----:B------:R-:W-:Y:S05]  /*aca0*/  BSYNC B1 ;  /* 0x0000000000017941 */ /* 0x000fea0003800000 */
.L_x_390:
        /* <DEDUP_REMOVED lines=9> */
.L_x_393:
[----:B------:R-:W-:Y:S05]  /*ad40*/  BSYNC B1 ;  /* 0x0000000000017941 */ /* 0x000fea0003800000 */
.L_x_392:
        /* <DEDUP_REMOVED lines=10> */
.L_x_395:
[----:B------:R-:W-:Y:S05]  /*adf0*/  BSYNC B1 ;  /* 0x0000000000017941 */ /* 0x000fea0003800000 */
.L_x_394:
        /* <DEDUP_REMOVED lines=13> */
.L_x_397:
[----:B------:R-:W-:Y:S05]  /*aed0*/  BSYNC B1 ;  /* 0x0000000000017941 */ /* 0x000fea0003800000 */
.L_x_396:
        /* <DEDUP_REMOVED lines=12> */
.L_x_399:
[----:B------:R-:W-:Y:S05]  /*afa0*/  BSYNC B1 ;  /* 0x0000000000017941 */ /* 0x000fea0003800000 */
.L_x_398:
        /* <DEDUP_REMOVED lines=9> */
.L_x_401:
[----:B------:R-:W-:Y:S05]  /*b040*/  BSYNC B1 ;  /* 0x0000000000017941 */ /* 0x000fea0003800000 */
.L_x_400:
        /* <DEDUP_REMOVED lines=10> */
.L_x_403:
[----:B------:R-:W-:Y:S05]  /*b0f0*/  BSYNC B1 ;  /* 0x0000000000017941 */ /* 0x000fea0003800000 */
.L_x_402:
        /* <DEDUP_REMOVED lines=13> */
.L_x_405:
[----:B------:R-:W-:Y:S05]  /*b1d0*/  BSYNC B1 ;  /* 0x0000000000017941 */ /* 0x000fea0003800000 */
.L_x_404:
        /* <DEDUP_REMOVED lines=12> */
.L_x_407:
[----:B------:R-:W-:Y:S05]  /*b2a0*/  BSYNC B1 ;  /* 0x0000000000017941 */ /* 0x000fea0003800000 */
.L_x_406:
        /* <DEDUP_REMOVED lines=9> */
.L_x_409:
[----:B------:R-:W-:Y:S05]  /*b340*/  BSYNC B1 ;  /* 0x0000000000017941 */ /* 0x000fea0003800000 */
.L_x_408:
        /* <DEDUP_REMOVED lines=10> */
.L_x_411:
[----:B------:R-:W-:Y:S05]  /*b3f0*/  BSYNC B1 ;  /* 0x0000000000017941 */ /* 0x000fea0003800000 */
.L_x_410:
        /* <DEDUP_REMOVED lines=13> */
.L_x_413:
[----:B------:R-:W-:Y:S05]  /*b4d0*/  BSYNC B1 ;  /* 0x0000000000017941 */ /* 0x000fea0003800000 */
.L_x_412:
        /* <DEDUP_REMOVED lines=9> */
.L_x_415:
[----:B------:R-:W-:Y:S05]  /*b570*/  BSYNC B1 ;  /* 0x0000000000017941 */ /* 0x000fea0003800000 */
.L_x_414:
[----:B-----5:R-:W-:Y:S01]  /*b580*/  IMAD.U32 R3, R221, 0x10000, RZ ;  /* 0x00010000dd037824 */ /* 0x020fe200078e00ff */
        /* <DEDUP_REMOVED lines=8> */
.L_x_417:
[----:B------:R-:W-:Y:S05]  /*b610*/  BSYNC B1 ;  /* 0x0000000000017941 */ /* 0x000fea0003800000 */
.L_x_416:
[----:B------:R-:W-:Y:S05]  /*b620*/  @!P1 BRA `(.L_x_418) ;  /* 0x0000004000a49947 */ /* 0x000fea0003800000 */
[----:B-----5:R-:W-:-:S04]  /*b630*/  IMAD.U32 R221, R221, 0x10000, RZ ;  /* 0x00010000dddd7824 */ /* 0x020fc800078e00ff */
[----:B------:R-:W-:-:S04]  /*b640*/  FMUL R0, R221, R16 ;  /* 0x00000010dd007220 */ /* 0x000fc80000400000 */
[----:B------:R-:W-:-:S05]  /*b650*/  FFMA R0, R119, R2, R0 ;  /* 0x0000000277007223 */ /* 0x000fca0000000000 */
[----:B------:R-:W-:-:S05]  /*b660*/  F2FP.BF16.F32.PACK_AB R0, RZ, R0 ;  /* 0x00000000ff00723e */ /* 0x000fca00000010ff */
[----:B------:R0:W-:Y:S01]  /*b670*/  STG.E.U16 desc[UR54][R4.64+0x2f2], R0 ;  /* 0x0002f20004007986 */ /* 0x0001e2000c101536 */
[----:B------:R-:W-:Y:S05]  /*b680*/  BRA `(.L_x_418) ;  /* 0x00000040008c7947 */ /* 0x000fea0003800000 */
.L_x_37:
[----:B------:R-:W-:Y:S01]  /*b690*/  ULDC.64 UR4, c[0x0][0x5c0] ;  /* 0x0001700000047ab9 */ /* 0x000fe20000000a00 */
[----:B------:R-:W-:Y:S01]  /*b6a0*/  ISETP.GT.AND P3, PT, R3, 0x1, PT ;  /* 0x000000010300780c */ /* 0x000fe20003f64270 */
[-C--:B------:R-:W-:Y:S01]  /*b6b0*/  FMUL R7, R120, R2.reuse ;  /* 0x0000000278077220 */ /* 0x080fe20000400000 */
[----:B------:R-:W-:Y:S01]  /*b6c0*/  LEA R8, P2, R14, UR4, 0x1 ;  /* 0x000000040e087c11 */ /* 0x000fe2000f8408ff */
[-C--:B------:R-:W-:Y:S01]  /*b6d0*/  FMUL R6, R121, R2.reuse ;  /* 0x0000000279067220 */ /* 0x080fe20000400000 */
[----:B------:R-:W-:Y:S01]  /*b6e0*/  SHF.L.U64.HI R5, R4, 0x4, R5 ;  /* 0x0000000404057819 */ /* 0x000fe20000010205 */
[-C--:B------:R-:W-:Y:S01]  /*b6f0*/  FMUL R122, R122, R2.reuse ;  /* 0x000000027a7a7220 */ /* 0x080fe20000400000 */
[----:B------:R-:W-:Y:S01]  /*b700*/  LEA.HI.X R9, R14, UR5, R13, 0x1, P2 ;  /* 0x000000050e097c11 */ /* 0x000fe200090f0c0d */
[-C--:B------:R-:W-:Y:S01]  /*b710*/  FMUL R123, R123, R2.reuse ;  /* 0x000000027b7b7220 */ /* 0x080fe20000400000 */
[----:B------:R-:W-:Y:S01]  /*b720*/  ISETP.GT.AND P2, PT, R0, RZ, P3 ;  /* 0x000000ff0000720c */ /* 0x000fe20001f44270 */
[-C--:B------:R-:W-:Y:S01]  /*b730*/  FMUL R124, R124, R2.reuse ;  /* 0x000000027c7c7220 */ /* 0x080fe20000400000 */
[----:B------:R-:W-:Y:S01]  /*b740*/  F2FP.BF16.F32.PACK_AB R7, RZ, R7 ;  /* 0x00000007ff07723e */ /* 0x000fe200000010ff */
[----:B------:R-:W-:Y:S01]  /*b750*/  FMUL R125, R125, R2 ;  /* 0x000000027d7d7220 */ /* 0x000fe20000400000 */
[----:B------:R-:W-:Y:S01]  /*b760*/  F2FP.BF16.F32.PACK_AB R6, RZ, R6 ;  /* 0x00000006ff06723e */ /* 0x000fe200000010ff */
[----:B------:R-:W-:Y:S01]  /*b770*/  FMUL R126, R126, R2 ;  /* 0x000000027e7e7220 */ /* 0x000fe20000400000 */
[----:B------:R-:W-:Y:S01]  /*b780*/  LEA R4, P5, R4, R8, 0x4 ;  /* 0x0000000804047211 */ /* 0x000fe200078a20ff */
[----:B------:R0:W-:Y:S01]  /*b790*/  @P1 STG.E.U16 desc[UR54][R8.64], R7 ;  /* 0x0000000708001986 */ /* 0x0001e2000c101536 */
[----:B------:R-:W-:Y:S01]  /*b7a0*/  PRMT R10, R6, 0x7610, R10 ;  /* 0x00007610060a7816 */ /* 0x000fe2000000000a */
[-C--:B------:R-:W-:Y:S01]  /*b7b0*/  FMUL R127, R127, R2.reuse ;  /* 0x000000027f7f7220 */ /* 0x080fe20000400000 */
[C---:B------:R-:W-:Y:S01]  /*b7c0*/  ISETP.GT.AND P1, PT, R0.reuse, 0x8, P0 ;  /* 0x000000080000780c */ /* 0x040fe20000724270 */
[--C-:B------:R-:W-:Y:S01]  /*b7d0*/  IMAD.X R5, R5, 0x1, R9.reuse, P5 ;  /* 0x0000000105057824 */ /* 0x100fe200028e0609 */
[----:B------:R-:W-:Y:S01]  /*b7e0*/  ISETP.GT.AND P3, PT, R0, 0x8, P3 ;  /* 0x000000080000780c */ /* 0x000fe20001f64270 */
[--C-:B------:R-:W-:Y:S01]  /*b7f0*/  @P2 IMAD.MOV.U32 R6, RZ, RZ, R8.reuse ;  /* 0x000000ffff062224 */ /* 0x100fe200078e0008 */
[----:B------:R-:W-:Y:S01]  /*b800*/  ISETP.GT.AND P0, PT, R3, 0x9, PT ;  /* 0x000000090300780c */ /* 0x000fe20003f04270 */
[----:B------:R-:W-:Y:S01]  /*b810*/  FMUL R128, R128, R2 ;  /* 0x0000000280807220 */ /* 0x000fe20000400000 */
[----:B------:R-:W-:Y:S01]  /*b820*/  F2FP.BF16.F32.PACK_AB R122, RZ, R122 ;  /* 0x0000007aff7a723e */ /* 0x000fe200000010ff */
[-C--:B------:R-:W-:Y:S01]  /*b830*/  FMUL R129, R129, R2.reuse ;  /* 0x0000000281817220 */ /* 0x080fe20000400000 */
[----:B------:R-:W-:Y:S01]  /*b840*/  ISETP.GT.AND P5, PT, R0, RZ, P0 ;  /* 0x000000ff0000720c */ /* 0x000fe200007a4270 */
[--C-:B0-----:R-:W-:Y:S01]  /*b850*/  @P2 IMAD.MOV.U32 R7, RZ, RZ, R9.reuse ;  /* 0x000000ffff072224 */ /* 0x101fe200078e0009 */
[----:B------:R-:W-:Y:S01]  /*b860*/  F2FP.BF16.F32.PACK_AB R123, RZ, R123 ;  /* 0x0000007bff7b723e */ /* 0x000fe200000010ff */
[----:B------:R-:W-:Y:S01]  /*b870*/  FMUL R130, R130, R2 ;  /* 0x0000000282827220 */ /* 0x000fe20000400000 */
[----:B------:R-:W-:Y:S01]  /*b880*/  F2FP.BF16.F32.PACK_AB R124, RZ, R124 ;  /* 0x0000007cff7c723e */ /* 0x000fe200000010ff */
[-C--:B------:R-:W-:Y:S01]  /*b890*/  FMUL R131, R131, R2.reuse ;  /* 0x0000000283837220 */ /* 0x080fe20000400000 */
[----:B------:R0:W-:Y:S01]  /*b8a0*/  @P2 STG.E.U16 desc[UR54][R6.64+0x2], R10 ;  /* 0x0000020a06002986 */ /* 0x0001e2000c101536 */
[----:B------:R-:W-:Y:S01]  /*b8b0*/  ISETP.GT.AND P2, PT, R3, 0x8, PT ;  /* 0x000000080300780c */ /* 0x000fe20003f44270 */
[-C--:B------:R-:W-:Y:S01]  /*b8c0*/  FMUL R132, R132, R2.reuse ;  /* 0x0000000284847220 */ /* 0x080fe20000400000 */
[----:B------:R-:W-:Y:S01]  /*b8d0*/  F2FP.BF16.F32.PACK_AB R125, RZ, R125 ;  /* 0x0000007dff7d723e */ /* 0x000fe200000010ff */
[----:B------:R-:W-:Y:S01]  /*b8e0*/  @P1 STG.E.U16 desc[UR54][R4.64], R122 ;  /* 0x0000007a04001986 */ /* 0x000fe2000c101536 */
[C---:B------:R-:W-:Y:S01]  /*b8f0*/  ISETP.GT.AND P4, PT, R0.reuse, RZ, P2 ;  /* 0x000000ff0000720c */ /* 0x040fe20001784270 */
[-C--:B------:R-:W-:Y:S01]  /*b900*/  FMUL R133, R133, R2.reuse ;  /* 0x0000000285857220 */ /* 0x080fe20000400000 */
[----:B------:R-:W-:Y:S01]  /*b910*/  ISETP.GT.AND P1, PT, R0, 0x8, P2 ;  /* 0x000000080000780c */ /* 0x000fe20001724270 */
[----:B------:R-:W-:Y:S01]  /*b920*/  @P3 STG.E.U16 desc[UR54][R4.64+0x2], R123 ;  /* 0x0000027b04003986 */ /* 0x000fe2000c101536 */
[----:B------:R-:W-:Y:S01]  /*b930*/  ISETP.GT.AND P3, PT, R3, 0x10, PT ;  /* 0x000000100300780c */ /* 0x000fe20003f64270 */
[-C--:B------:R-:W-:Y:S01]  /*b940*/  FMUL R134, R134, R2.reuse ;  /* 0x0000000286867220 */ /* 0x080fe20000400000 */
[----:B------:R-:W-:Y:S01]  /*b950*/  ISETP.GT.AND P2, PT, R0, 0x8, P0 ;  /* 0x000000080000780c */ /* 0x000fe20000744270 */
[-C--:B------:R-:W-:Y:S01]  /*b960*/  FMUL R135, R135, R2.reuse ;  /* 0x0000000287877220 */ /* 0x080fe20000400000 */
[----:B------:R-:W-:Y:S01]  /*b970*/  ISETP.GT.AND P0, PT, R3, 0x11, PT ;  /* 0x000000110300780c */ /* 0x000fe20003f04270 */
[----:B------:R-:W-:Y:S01]  /*b980*/  FMUL R136, R136, R2 ;  /* 0x0000000288887220 */ /* 0x000fe20000400000 */
[----:B------:R-:W-:Y:S01]  /*b990*/  F2FP.BF16.F32.PACK_AB R126, RZ, R126 ;  /* 0x0000007eff7e723e */ /* 0x000fe200000010ff */
[----:B------:R-:W-:Y:S01]  /*b9a0*/  FMUL R137, R137, R2 ;  /* 0x0000000289897220 */ /* 0x000fe20000400000 */
[----:B------:R-:W-:Y:S01]  /*b9b0*/  F2FP.BF16.F32.PACK_AB R127, RZ, R127 ;  /* 0x0000007fff7f723e */ /* 0x000fe200000010ff */
[--C-:B0-----:R-:W-:Y:S01]  /*b9c0*/  @P4 IMAD.MOV.U32 R6, RZ, RZ, R8.reuse ;  /* 0x000000ffff064224 */ /* 0x101fe200078e0008 */
[----:B------:R-:W-:Y:S01]  /*b9d0*/  F2FP.BF16.F32.PACK_AB R128, RZ, R128 ;  /* 0x00000080ff80723e */ /* 0x000fe200000010ff */
[--C-:B------:R-:W-:Y:S01]  /*b9e0*/  @P4 IMAD.MOV.U32 R7, RZ, RZ, R9.reuse ;  /* 0x000000ffff074224 */ /* 0x100fe200078e0009 */
[----:B------:R-:W-:Y:S01]  /*b9f0*/  F2FP.BF16.F32.PACK_AB R129, RZ, R129 ;  /* 0x00000081ff81723e */ /* 0x000fe200000010ff */
[----:B------:R-:W-:Y:S01]  /*ba00*/  FMUL R138, R138, R2 ;  /* 0x000000028a8a7220 */ /* 0x000fe20000400000 */
[----:B------:R-:W-:Y:S01]  /*ba10*/  F2FP.BF16.F32.PACK_AB R130, RZ, R130 ;  /* 0x00000082ff82723e */ /* 0x000fe200000010ff */
[-C--:B------:R-:W-:Y:S01]  /*ba20*/  FMUL R139, R139, R2.reuse ;  /* 0x000000028b8b7220 */ /* 0x080fe20000400000 */
[----:B------:R0:W-:Y:S01]  /*ba30*/  @P4 STG.E.U16 desc[UR54][R6.64+0x10], R124 ;  /* 0x0000107c06004986 */ /* 0x0001e2000c101536 */
[----:B------:R-:W-:Y:S01]  /*ba40*/  ISETP.GT.AND P4, PT, R0, RZ, P3 ;  /* 0x000000ff0000720c */ /* 0x000fe20001f84270 */
[-C--:B------:R-:W-:Y:S01]  /*ba50*/  FMUL R140, R140, R2.reuse ;  /* 0x000000028c8c7220 */ /* 0x080fe20000400000 */
[----:B------:R-:W-:Y:S01]  /*ba60*/  F2FP.BF16.F32.PACK_AB R131, RZ, R131 ;  /* 0x00000083ff83723e */ /* 0x000fe200000010ff */
[----:B------:R-:W-:Y:S01]  /*ba70*/  FMUL R141, R141, R2 ;  /* 0x000000028d8d7220 */ /* 0x000fe20000400000 */
[----:B------:R-:W-:Y:S01]  /*ba80*/  F2FP.BF16.F32.PACK_AB R132, RZ, R132 ;  /* 0x00000084ff84723e */ /* 0x000fe200000010ff */
[-C--:B------:R-:W-:Y:S01]  /*ba90*/  FMUL R142, R142, R2.reuse ;  /* 0x000000028e8e7220 */ /* 0x080fe20000400000 */
[----:B------:R-:W-:Y:S01]  /*baa0*/  F2FP.BF16.F32.PACK_AB R133, RZ, R133 ;  /* 0x00000085ff85723e */ /* 0x000fe200000010ff */
        /* <DEDUP_REMOVED lines=12> */
[C---:B------:R-:W-:Y:S01]  /*bb70*/  ISETP.GT.AND P5, PT, R0.reuse, RZ, P0 ;  /* 0x000000ff0000720c */ /* 0x040fe200007a4270 */
[-C--:B------:R-:W-:Y:S01]  /*bb80*/  FMUL R147, R147, R2.reuse ;  /* 0x0000000293937220 */ /* 0x080fe20000400000 */
[----:B------:R-:W-:Y:S01]  /*bb90*/  F2FP.BF16.F32.PACK_AB R139, RZ, R139 ;  /* 0x0000008bff8b723e */ /* 0x000fe200000010ff */
[----:B------:R-:W-:Y:S01]  /*bba0*/  @P1 STG.E.U16 desc[UR54][R4.64+0x10], R126 ;  /* 0x0000107e04001986 */ /* 0x000fe2000c101536 */
[----:B------:R-:W-:Y:S01]  /*bbb0*/  ISETP.GT.AND P1, PT, R0, 0x8, P3 ;  /* 0x000000080000780c */ /* 0x000fe20001f24270 */
[-C--:B------:R-:W-:Y:S01]  /*bbc0*/  FMUL R148, R148, R2.reuse ;  /* 0x0000000294947220 */ /* 0x080fe20000400000 */
[----:B------:R-:W-:Y:S01]  /*bbd0*/  ISETP.GT.AND P3, PT, R3, 0x18, PT ;  /* 0x000000180300780c */ /* 0x000fe20003f64270 */
[----:B------:R-:W-:Y:S01]  /*bbe0*/  @P2 STG.E.U16 desc[UR54][R4.64+0x12], R127 ;  /* 0x0000127f04002986 */ /* 0x000fe2000c101536 */
[----:B------:R-:W-:Y:S01]  /*bbf0*/  ISETP.GT.AND P2, PT, R0, 0x8, P0 ;  /* 0x000000080000780c */ /* 0x000fe20000744270 */
[----:B------:R-:W-:Y:S01]  /*bc00*/  FMUL R149, R149, R2 ;  /* 0x0000000295957220 */ /* 0x000fe20000400000 */
[----:B------:R-:W-:Y:S01]  /*bc10*/  ISETP.GT.AND P0, PT, R3, 0x19, PT ;  /* 0x000000190300780c */ /* 0x000fe20003f04270 */
        /* <DEDUP_REMOVED lines=494> */
[----:B0-----:R-:W-:Y:S01]  /*db00*/  @P4 IMAD.MOV.U32 R6, RZ, RZ, R8 ;  /* 0x000000ffff064224 */ /* 0x001fe200078e0008 */
[----:B------:R-:W-:Y:S01]  /*db10*/  F2FP.BF16.F32.PACK_AB R104, RZ, R104 ;  /* 0x00000068ff68723e */ /* 0x000fe200000010ff */
[----:B------:R-:W-:Y:S01]  /*db20*/  @P4 IMAD.MOV.U32 R7, RZ, RZ, R9 ;  /* 0x000000ffff074224 */ /* 0x000fe200078e0009 */
        /* <DEDUP_REMOVED lines=13> */
[----:B------:R-:W-:-:S02]  /*dc00*/  F2FP.BF16.F32.PACK_AB R110, RZ, R110 ;  /* 0x0000006eff6e723e */ /* 0x000fc400000010ff */
[----:B------:R-:W-:Y:S01]  /*dc10*/  F2FP.BF16.F32.PACK_AB R111, RZ, R111 ;  /* 0x0000006fff6f723e */ /* 0x000fe200000010ff */
[----:B0-----:R-:W-:Y:S01]  /*dc20*/  @P5 IMAD.MOV.U32 R6, RZ, RZ, R8 ;  /* 0x000000ffff065224 */ /* 0x001fe200078e0008 */
[----:B------:R-:W-:Y:S01]  /*dc30*/  F2FP.BF16.F32.PACK_AB R112, RZ, R112 ;  /* 0x00000070ff70723e */ /* 0x000fe200000010ff */
[----:B------:R-:W-:Y:S01]  /*dc40*/  @P5 IMAD.MOV.U32 R7, RZ, RZ, R9 ;  /* 0x000000ffff075224 */ /* 0x000fe200078e0009 */
[----:B------:R-:W-:Y:S02]  /*dc50*/  F2FP.BF16.F32.PACK_AB R113, RZ, R113 ;  /* 0x00000071ff71723e */ /* 0x000fe400000010ff */
[----:B------:R-:W-:Y:S02]  /*dc60*/  F2FP.BF16.F32.PACK_AB R114, RZ, R114 ;  /* 0x00000072ff72723e */ /* 0x000fe400000010ff */
[----:B------:R0:W-:Y:S01]  /*dc70*/  @P5 STG.E.U16 desc[UR54][R6.64+0xf2], R181 ;  /* 0x0000f2b506005986 */ /* 0x0001e2000c101536 */
[C---:B------:R-:W-:Y:S02]  /*dc80*/  ISETP.GT.AND P5, PT, R0.reuse, RZ, P0 ;  /* 0x000000ff0000720c */ /* 0x040fe400007a4270 */
[----:B------:R-:W-:Y:S01]  /*dc90*/  F2FP.BF16.F32.PACK_AB R115, RZ, R115 ;  /* 0x00000073ff73723e */ /* 0x000fe200000010ff */
[----:B------:R-:W-:Y:S01]  /*dca0*/  @P1 STG.E.U16 desc[UR54][R4.64+0xf0], R182 ;  /* 0x0000f0b604001986 */ /* 0x000fe2000c101536 */
[----:B------:R-:W-:-:S02]  /*dcb0*/  ISETP.GT.AND P1, PT, R0, 0x8, P3 ;  /* 0x000000080000780c */ /* 0x000fc40001f24270 */
[C---:B------:R-:W-:Y:S01]  /*dcc0*/  ISETP.GT.AND P3, PT, R3.reuse, 0x88, PT ;  /* 0x000000880300780c */ /* 0x040fe20003f64270 */
[----:B------:R-:W-:Y:S01]  /*dcd0*/  @P2 STG.E.U16 desc[UR54][R4.64+0xf2], R183 ;  /* 0x0000f2b704002986 */ /* 0x000fe2000c101536 */
[----:B------:R-:W-:Y:S02]  /*dce0*/  ISETP.GT.AND P2, PT, R0, 0x8, P0 ;  /* 0x000000080000780c */ /* 0x000fe40000744270 */
[----:B------:R-:W-:Y:S01]  /*dcf0*/  ISETP.GT.AND P0, PT, R3, 0x89, PT ;  /* 0x000000890300780c */ /* 0x000fe20003f04270 */
[----:B0-----:R-:W-:Y:S01]  /*dd00*/  @P4 IMAD.MOV.U32 R6, RZ, RZ, R8 ;  /* 0x000000ffff064224 */ /* 0x001fe200078e0008 */
[----:B------:R-:W-:Y:S01]  /*dd10*/  F2FP.BF16.F32.PACK_AB R116, RZ, R116 ;  /* 0x00000074ff74723e */ /* 0x000fe200000010ff */
[----:B------:R-:W-:Y:S01]  /*dd20*/  @P4 IMAD.MOV.U32 R7, RZ, RZ, R9 ;  /* 0x000000ffff074224 */ /* 0x000fe200078e0009 */
[----:B------:R-:W-:Y:S02]  /*dd30*/  F2FP.BF16.F32.PACK_AB R117, RZ, R117 ;  /* 0x00000075ff75723e */ /* 0x000fe400000010ff */
[----:B------:R-:W-:-:S02]  /*dd40*/  F2FP.BF16.F32.PACK_AB R118, RZ, R118 ;  /* 0x00000076ff76723e */ /* 0x000fc400000010ff */
[----:B------:R0:W-:Y:S01]  /*dd50*/  @P4 STG.E.U16 desc[UR54][R6.64+0x100], R184 ;  /* 0x000100b806004986 */ /* 0x0001e2000c101536 */
[----:B------:R-:W-:Y:S02]  /*dd60*/  ISETP.GT.AND P4, PT, R0, RZ, P3 ;  /* 0x000000ff0000720c */ /* 0x000fe40001f84270 */
[----:B------:R-:W-:Y:S01]  /*dd70*/  F2FP.BF16.F32.PACK_AB R119, RZ, R119 ;  /* 0x00000077ff77723e */ /* 0x000fe200000010ff */
[----:B0-----:R-:W-:Y:S02]  /*dd80*/  @P5 IMAD.MOV.U32 R6, RZ, RZ, R8 ;  /* 0x000000ffff065224 */ /* 0x001fe400078e0008 */
[----:B------:R-:W-:-:S05]  /*dd90*/  @P5 IMAD.MOV.U32 R7, RZ, RZ, R9 ;  /* 0x000000ffff075224 */ /* 0x000fca00078e0009 */
[----:B------:R0:W-:Y:S01]  /*dda0*/  @P5 STG.E.U16 desc[UR54][R6.64+0x102], R185 ;  /* 0x000102b906005986 */ /* 0x0001e2000c101536 */
[----:B------:R-:W-:-:S03]  /*ddb0*/  ISETP.GT.AND P5, PT, R0, RZ, P0 ;  /* 0x000000ff0000720c */ /* 0x000fc600007a4270 */
[----:B------:R-:W-:Y:S01]  /*ddc0*/  @P1 STG.E.U16 desc[UR54][R4.64+0x100], R186 ;  /* 0x000100ba04001986 */ /* 0x000fe2000c101536 */
[C---:B------:R-:W-:Y:S02]  /*ddd0*/  ISETP.GT.AND P1, PT, R0.reuse, 0x8, P3 ;  /* 0x000000080000780c */ /* 0x040fe40001f24270 */
[C---:B------:R-:W-:Y:S01]  /*dde0*/  ISETP.GT.AND P3, PT, R3.reuse, 0x90, PT ;  /* 0x000000900300780c */ /* 0x040fe20003f64270 */
[----:B------:R-:W-:Y:S01]  /*ddf0*/  @P2 STG.E.U16 desc[UR54][R4.64+0x102], R187 ;  /* 0x000102bb04002986 */ /* 0x000fe2000c101536 */
[----:B------:R-:W-:Y:S02]  /*de00*/  ISETP.GT.AND P2, PT, R0, 0x8, P0 ;  /* 0x000000080000780c */ /* 0x000fe40000744270 */
[----:B------:R-:W-:Y:S01]  /*de10*/  ISETP.GT.AND P0, PT, R3, 0x91, PT ;  /* 0x000000910300780c */ /* 0x000fe20003f04270 */
[----:B0-----:R-:W-:Y:S02]  /*de20*/  @P4 IMAD.MOV.U32 R6, RZ, RZ, R8 ;  /* 0x000000ffff064224 */ /* 0x001fe400078e0008 */
[----:B------:R-:W-:-:S05]  /*de30*/  @P4 IMAD.MOV.U32 R7, RZ, RZ, R9 ;  /* 0x000000ffff074224 */ /* 0x000fca00078e0009 */
[----:B------:R0:W-:Y:S01]  /*de40*/  @P4 STG.E.U16 desc[UR54][R6.64+0x110], R188 ;  /* 0x000110bc06004986 */ /* 0x0001e2000c101536 */
[----:B------:R-:W-:Y:S01]  /*de50*/  ISETP.GT.AND P4, PT, R0, RZ, P3 ;  /* 0x000000ff0000720c */ /* 0x000fe20001f84270 */
        /* <DEDUP_REMOVED lines=59> */
[C---:B------:R-:W-:Y:S02]  /*e210*/  ISETP.GT.AND P5, PT, R0.reuse, RZ, P0 ;  /* 0x000000ff0000720c */ /* 0x040fe400007a4270 */
[----:B------:R-:W-:Y:S01]  /*e220*/  ISETP.GT.AND P0, PT, R0, 0x8, P0 ;  /* 0x000000080000780c */ /* 0x000fe20000704270 */
[----:B------:R-:W-:Y:S01]  /*e230*/  @P1 STG.E.U16 desc[UR54][R4.64+0x150], R206 ;  /* 0x000150ce04001986 */ /* 0x000fe2000c101536 */
[----:B------:R-:W-:-:S03]  /*e240*/  ISETP.GT.AND P1, PT, R3, 0xb9, PT ;  /* 0x000000b90300780c */ /* 0x000fc60003f24270 */
        /* <DEDUP_REMOVED lines=11> */
[C---:B------:R-:W-:Y:S01]  /*e300*/  ISETP.GT.AND P1, PT, R0.reuse, 0x8, P1 ;  /* 0x000000080000780c */ /* 0x040fe20000f24270 */
[----:B------:R-:W-:Y:S01]  /*e310*/  @P2 STG.E.U16 desc[UR54][R4.64+0x160], R210 ;  /* 0x000160d204002986 */ /* 0x000fe2000c101536 */
[----:B------:R-:W-:Y:S02]  /*e320*/  ISETP.GT.AND P2, PT, R0, 0x8, P3 ;  /* 0x000000080000780c */ /* 0x000fe40001f44270 */
[C---:B------:R-:W-:Y:S01]  /*e330*/  ISETP.GT.AND P3, PT, R3.reuse, 0xc0, PT ;  /* 0x000000c00300780c */ /* 0x040fe20003f64270 */
[----:B------:R-:W-:Y:S01]  /*e340*/  @P0 STG.E.U16 desc[UR54][R4.64+0x162], R211 ;  /* 0x000162d304000986 */ /* 0x000fe2000c101536 */
[----:B------:R-:W-:Y:S01]  /*e350*/  ISETP.GT.AND P0, PT, R3, 0xc1, PT ;  /* 0x000000c10300780c */ /* 0x000fe20003f04270 */
[----:B0-----:R-:W-:-:S02]  /*e360*/  @P4 IMAD.MOV.U32 R6, RZ, RZ, R8 ;  /* 0x000000ffff064224 */ /* 0x001fc400078e0008 */
        /* <DEDUP_REMOVED lines=275> */
[----:B------:R-:W-:Y:S01]  /*f4a0*/  ISETP.GT.AND P2, PT, R0, 0x8, P3 ;  /* 0x000000080000780c */ /* 0x000fe20001f44270 */
[----:B------:R-:W-:Y:S01]  /*f4b0*/  @P0 STG.E.U16 desc[UR54][R4.64+0x2a2], R99 ;  /* 0x0002a26304000986 */ /* 0x000fe2000c101536 */
[C---:B------:R-:W-:Y:S02]  /*f4c0*/  ISETP.GT.AND P3, PT, R3.reuse, 0x160, PT ;  /* 0x000001600300780c */ /* 0x040fe40003f64270 */
        /* <DEDUP_REMOVED lines=12> */
[----:B------:R-:W-:Y:S01]  /*f590*/  ISETP.GT.AND P3, PT, R3, 0x170, PT ;  /* 0x000001700300780c */ /* 0x000fe20003f64270 */
[----:B------:R-:W-:Y:S01]  /*f5a0*/  @P2 STG.E.U16 desc[UR54][R4.64+0x2b2], R103 ;  /* 0x0002b26704002986 */ /* 0x000fe2000c101536 */
[----:B0-----:R-:W-:Y:S02]  /*f5b0*/  @P4 IMAD.MOV.U32 R6, RZ, RZ, R8 ;  /* 0x000000ffff064224 */ /* 0x001fe400078e0008 */
[----:B------:R-:W-:-:S05]  /*f5c0*/  @P4 IMAD.MOV.U32 R7, RZ, RZ, R9 ;  /* 0x000000ffff074224 */ /* 0x000fca00078e0009 */
[----:B------:R0:W-:Y:S01]  /*f5d0*/  @P4 STG.E.U16 desc[UR54][R6.64+0x2c0], R104 ;  /* 0x0002c06806004986 */ /* 0x0001e2000c101536 */
[----:B------:R-:W-:-:S04]  /*f5e0*/  ISETP.GT.AND P4, PT, R3, 0x168, PT ;  /* 0x000001680300780c */ /* 0x000fc80003f84270 */
[C---:B------:R-:W-:Y:S02]  /*f5f0*/  ISETP.GT.AND P2, PT, R0.reuse, RZ, P4 ;  /* 0x000000ff0000720c */ /* 0x040fe40002744270 */
[----:B------:R-:W-:Y:S01]  /*f600*/  ISETP.GT.AND P4, PT, R0, 0x8, P4 ;  /* 0x000000080000780c */ /* 0x000fe20002784270 */
[----:B0-----:R-:W-:Y:S02]  /*f610*/  @P5 IMAD.MOV.U32 R6, RZ, RZ, R8 ;  /* 0x000000ffff065224 */ /* 0x001fe400078e0008 */
[----:B------:R-:W-:-:S05]  /*f620*/  @P5 IMAD.MOV.U32 R7, RZ, RZ, R9 ;  /* 0x000000ffff075224 */ /* 0x000fca00078e0009 */
[----:B------:R0:W-:Y:S01]  /*f630*/  @P5 STG.E.U16 desc[UR54][R6.64+0x2c2], R105 ;  /* 0x0002c26906005986 */ /* 0x0001e2000c101536 */
[----:B------:R-:W-:-:S03]  /*f640*/  ISETP.GT.AND P5, PT, R3, 0x169, PT ;  /* 0x000001690300780c */ /* 0x000fc60003fa4270 */
[----:B------:R-:W-:Y:S01]  /*f650*/  @P1 STG.E.U16 desc[UR54][R4.64+0x2c0], R106 ;  /* 0x0002c06a04001986 */ /* 0x000fe2000c101536 */
[----:B------:R-:W-:Y:S02]  /*f660*/  ISETP.GT.AND P6, PT, R0, RZ, P5 ;  /* 0x000000ff0000720c */ /* 0x000fe40002fc4270 */
[C---:B------:R-:W-:Y:S01]  /*f670*/  ISETP.GT.AND P1, PT, R3.reuse, 0x178, PT ;  /* 0x000001780300780c */ /* 0x040fe20003f24270 */
[----:B------:R-:W-:Y:S01]  /*f680*/  @P0 STG.E.U16 desc[UR54][R4.64+0x2c2], R107 ;  /* 0x0002c26b04000986 */ /* 0x000fe2000c101536 */
[----:B------:R-:W-:Y:S01]  /*f690*/  ISETP.GT.AND P0, PT, R3, 0x179, PT ;  /* 0x000001790300780c */ /* 0x000fe20003f04270 */
[----:B0-----:R-:W-:Y:S02]  /*f6a0*/  @P2 IMAD.MOV.U32 R6, RZ, RZ, R8 ;  /* 0x000000ffff062224 */ /* 0x001fe400078e0008 */
[----:B------:R-:W-:-:S05]  /*f6b0*/  @P2 IMAD.MOV.U32 R7, RZ, RZ, R9 ;  /* 0x000000ffff072224 */ /* 0x000fca00078e0009 */
[----:B------:R0:W-:Y:S01]  /*f6c0*/  @P2 STG.E.U16 desc[UR54][R6.64+0x2d0], R108 ;  /* 0x0002d06c06002986 */ /* 0x0001e2000c101536 */
[----:B------:R-:W-:Y:S01]  /*f6d0*/  ISETP.GT.AND P2, PT, R3, 0x171, PT ;  /* 0x000001710300780c */ /* 0x000fe20003f44270 */
[----:B0-----:R-:W-:Y:S02]  /*f6e0*/  @P6 IMAD.MOV.U32 R6, RZ, RZ, R8 ;  /* 0x000000ffff066224 */ /* 0x001fe400078e0008 */
[----:B------:R-:W-:-:S05]  /*f6f0*/  @P6 IMAD.MOV.U32 R7, RZ, RZ, R9 ;  /* 0x000000ffff076224 */ /* 0x000fca00078e0009 */
[----:B------:R0:W-:Y:S01]  /*f700*/  @P6 STG.E.U16 desc[UR54][R6.64+0x2d2], R109 ;  /* 0x0002d26d06006986 */ /* 0x0001e2000c101536 */
[C---:B------:R-:W-:Y:S02]  /*f710*/  ISETP.GT.AND P6, PT, R0.reuse, 0x8, P5 ;  /* 0x000000080000780c */ /* 0x040fe40002fc4270 */
[C---:B------:R-:W-:Y:S01]  /*f720*/  ISETP.GT.AND P5, PT, R0.reuse, RZ, P3 ;  /* 0x000000ff0000720c */ /* 0x040fe20001fa4270 */
[----:B------:R-:W-:Y:S01]  /*f730*/  @P4 STG.E.U16 desc[UR54][R4.64+0x2d0], R110 ;  /* 0x0002d06e04004986 */ /* 0x000fe2000c101536 */
[C---:B------:R-:W-:Y:S02]  /*f740*/  ISETP.GT.AND P4, PT, R0.reuse, RZ, P2 ;  /* 0x000000ff0000720c */ /* 0x040fe40001784270 */
[C---:B------:R-:W-:Y:S02]  /*f750*/  ISETP.GT.AND P3, PT, R0.reuse, 0x8, P3 ;  /* 0x000000080000780c */ /* 0x040fe40001f64270 */
[----:B------:R-:W-:-:S05]  /*f760*/  ISETP.GT.AND P2, PT, R0, 0x8, P2 ;  /* 0x000000080000780c */ /* 0x000fca0001744270 */
[----:B------:R-:W-:Y:S01]  /*f770*/  @P6 STG.E.U16 desc[UR54][R4.64+0x2d2], R111 ;  /* 0x0002d26f04006986 */ /* 0x000fe2000c101536 */
[C---:B------:R-:W-:Y:S01]  /*f780*/  ISETP.GT.AND P6, PT, R0.reuse, RZ, P1 ;  /* 0x000000ff0000720c */ /* 0x040fe20000fc4270 */
[----:B0-----:R-:W-:Y:S01]  /*f790*/  @P5 IMAD.MOV.U32 R6, RZ, RZ, R8 ;  /* 0x000000ffff065224 */ /* 0x001fe200078e0008 */
[----:B------:R-:W-:Y:S01]  /*f7a0*/  ISETP.GT.AND P1, PT, R0, 0x8, P1 ;  /* 0x000000080000780c */ /* 0x000fe20000f24270 */
[----:B------:R-:W-:-:S05]  /*f7b0*/  @P5 IMAD.MOV.U32 R7, RZ, RZ, R9 ;  /* 0x000000ffff075224 */ /* 0x000fca00078e0009 */
[----:B------:R0:W-:Y:S01]  /*f7c0*/  @P5 STG.E.U16 desc[UR54][R6.64+0x2e0], R112 ;  /* 0x0002e07006005986 */ /* 0x0001e2000c101536 */
[C---:B------:R-:W-:Y:S02]  /*f7d0*/  ISETP.GT.AND P5, PT, R0.reuse, RZ, P0 ;  /* 0x000000ff0000720c */ /* 0x040fe400007a4270 */
[----:B------:R-:W-:Y:S01]  /*f7e0*/  ISETP.GT.AND P0, PT, R0, 0x8, P0 ;  /* 0x000000080000780c */ /* 0x000fe20000704270 */
[----:B0-----:R-:W-:Y:S02]  /*f7f0*/  @P4 IMAD.MOV.U32 R6, RZ, RZ, R8 ;  /* 0x000000ffff064224 */ /* 0x001fe400078e0008 */
[----:B------:R-:W-:-:S05]  /*f800*/  @P4 IMAD.MOV.U32 R7, RZ, RZ, R9 ;  /* 0x000000ffff074224 */ /* 0x000fca00078e0009 */
[----:B------:R0:W-:Y:S04]  /*f810*/  @P4 STG.E.U16 desc[UR54][R6.64+0x2e2], R113 ;  /* 0x0002e27106004986 */ /* 0x0001e8000c101536 */
[----:B------:R-:W-:Y:S04]  /*f820*/  @P3 STG.E.U16 desc[UR54][R4.64+0x2e0], R114 ;  /* 0x0002e07204003986 */ /* 0x000fe8000c101536 */
[----:B------:R-:W-:Y:S01]  /*f830*/  @P2 STG.E.U16 desc[UR54][R4.64+0x2e2], R115 ;  /* 0x0002e27304002986 */ /* 0x000fe2000c101536 */
[----:B0-----:R-:W-:Y:S02]  /*f840*/  @P6 IMAD.MOV.U32 R6, RZ, RZ, R8 ;  /* 0x000000ffff066224 */ /* 0x001fe400078e0008 */
[----:B------:R-:W-:-:S05]  /*f850*/  @P6 IMAD.MOV.U32 R7, RZ, RZ, R9 ;  /* 0x000000ffff076224 */ /* 0x000fca00078e0009 */
[----:B------:R0:W-:Y:S04]  /*f860*/  @P6 STG.E.U16 desc[UR54][R6.64+0x2f0], R116 ;  /* 0x0002f07406006986 */ /* 0x0001e8000c101536 */
[----:B------:R1:W-:Y:S04]  /*f870*/  @P5 STG.E.U16 desc[UR54][R8.64+0x2f2], R117 ;  /* 0x0002f27508005986 */ /* 0x0003e8000c101536 */
[----:B------:R1:W-:Y:S01]  /*f880*/  @P1 STG.E.U16 desc[UR54][R4.64+0x2f0], R118 ;  /* 0x0002f07604001986 */ /* 0x0003e2000c101536 */
[----:B0-----:R-:W-:Y:S02]  /*f890*/  @P0 IMAD.MOV.U32 R6, RZ, RZ, R4 ;  /* 0x000000ffff060224 */ /* 0x001fe400078e0004 */
[----:B------:R-:W-:-:S05]  /*f8a0*/  @P0 IMAD.MOV.U32 R7, RZ, RZ, R5 ;  /* 0x000000ffff070224 */ /* 0x000fca00078e0005 */
[----:B------:R1:W-:Y:S02]  /*f8b0*/  @P0 STG.E.U16 desc[UR54][R6.64+0x2f2], R119 ;  /* 0x0002f27706000986 */ /* 0x0003e4000c101536 */
.L_x_418:
[----:B------:R-:W-:Y:S05]  /*f8c0*/  BSYNC B0 ;  /* 0x0000000000007941 */ /* 0x000fea0003800000 */
.L_x_36:
[----:B01----:R-:W-:Y:S01]  /*f8d0*/  IMAD.U32 R4, RZ, RZ, UR52 ;  /* 0x00000034ff047e24 */ /* 0x003fe2000f8e00ff */
[----:B------:R-:W-:Y:S01]  /*f8e0*/  ULDC.64 UR4, c[0x0][0x650] ;  /* 0x0001940000047ab9 */ /* 0x000fe20000000a00 */
[----:B------:R-:W-:Y:S02]  /*f8f0*/  IMAD.U32 R3, RZ, RZ, UR37 ;  /* 0x00000025ff037e24 */ /* 0x000fe4000f8e00ff */
[----:B------:R-:W-:Y:S01]  /*f900*/  IMAD.U32 R0, RZ, RZ, UR47 ;  /* 0x0000002fff007e24 */ /* 0x000fe2000f8e00ff */
[C---:B------:R-:W-:Y:S01]  /*f910*/  LEA R23, P0, R4.reuse, R23, 0x1 ;  /* 0x0000001704177211 */ /* 0x040fe200078008ff */
[----:B------:R-:W-:Y:S02]  /*f920*/  IMAD.U32 R5, RZ, RZ, UR53 ;  /* 0x00000035ff057e24 */ /* 0x000fe4000f8e00ff */
[----:B------:R0:W-:Y:S01]  /*f930*/  SYNCS.ARRIVE.TRANS64.A1T0 RZ, [R0+UR49], RZ ;  /* 0x000000ff00ff79a7 */ /* 0x0001e20008100031 */
[----:B------:R-:W-:Y:S01]  /*f940*/  LEA.HI.X R22, R4, R22, R3, 0x1, P0 ;  /* 0x0000001604167211 */ /* 0x000fe200000f0c03 */
[----:B------:R-:W-:Y:S01]  /*f950*/  IMAD.MOV.U32 R4, RZ, RZ, -0x1 ;  /* 0xffffffffff047424 */ /* 0x000fe200078e00ff */
[----:B------:R-:W-:Y:S01]  /*f960*/  ISETP.GE.U32.AND P0, PT, R23, UR4, PT ;  /* 0x0000000417007c0c */ /* 0x000fe2000bf06070 */
[----:B------:R-:W-:-:S02]  /*f970*/  IMAD.MOV.U32 R3, RZ, RZ, -0x1 ;  /* 0xffffffffff037424 */ /* 0x000fc400078e00ff */
[----:B------:R-:W-:Y:S01]  /*f980*/  IMAD.MOV.U32 R18, RZ, RZ, -0x1 ;  /* 0xffffffffff127424 */ /* 0x000fe200078e00ff */
[----:B------:R1:W-:Y:S01]  /*f990*/  STL [R1], R4 ;  /* 0x0000000401007387 */ /* 0x0003e20000100800 */
[----:B------:R-:W-:Y:S02]  /*f9a0*/  ISETP.GE.U32.AND.EX P0, PT, R22, UR5, PT, P0 ;  /* 0x0000000516007c0c */ /* 0x000fe4000bf06100 */
[----:B0-----:R-:W-:Y:S01]  /*f9b0*/  PRMT R0, RZ, 0x7610, R0 ;  /* 0x00007610ff007816 */ /* 0x001fe20000000000 */
[----:B------:R1:W-:Y:S10]  /*f9c0*/  STL [R1+0x4], R3 ;  /* 0x0000040301007387 */ /* 0x0003f40000100800 */
[----:B-1----:R-:W-:Y:S05]  /*f9d0*/  @P0 BRA `(.L_x_419) ;  /* 0x0000000400940947 */ /* 0x002fea0003800000 */
[----:B------:R-:W0:Y:S01]  /*f9e0*/  S2UR UR6, SR_CTAID.X ;  /* 0x00000000000679c3 */ /* 0x000e220000002500 */
[----:B------:R-:W-:Y:S01]  /*f9f0*/  ULDC.64 UR4, c[0x0][0x628] ;  /* 0x00018a0000047ab9 */ /* 0x000fe20000000a00 */
[----:B------:R-:W-:Y:S01]  /*fa00*/  ULDC UR7, c[0x0][0x150] ;  /* 0x0000540000077ab9 */ /* 0x000fe20000000800 */
[----:B------:R-:W-:Y:S01]  /*fa10*/  ISETP.NE.U32.AND P0, PT, RZ, UR4, PT ;  /* 0x00000004ff007c0c */ /* 0x000fe2000bf05070 */
[----:B------:R-:W-:Y:S01]  /*fa20*/  ULDC UR15, c[0x0][0x630] ;  /* 0x00018c00000f7ab9 */ /* 0x000fe20000000800 */
[C---:B------:R-:W-:Y:S01]  /*fa30*/  R2UR UR16, R23.reuse ;  /* 0x00000000171072ca */ /* 0x040fe200000e0000 */
[----:B------:R-:W-:Y:S01]  /*fa40*/  ULDC UR18, c[0x0][0x154] ;  /* 0x0000550000127ab9 */ /* 0x000fe20000000800 */
[----:B------:R-:W-:Y:S01]  /*fa50*/  ISETP.NE.AND.EX P0, PT, RZ, UR5, PT, P0 ;  /* 0x00000005ff007c0c */ /* 0x000fe2000bf05300 */
[----:B------:R-:W1:Y:S01]  /*fa60*/  S2UR UR20, SR_CTAID.Y ;  /* 0x00000000001479c3 */ /* 0x000e620000002600 */
[----:B------:R-:W-:Y:S02]  /*fa70*/  R2UR UR17, R22 ;  /* 0x00000000161172ca */ /* 0x000fe400000e0000 */
[----:B------:R-:W-:-:S02]  /*fa80*/  R2UR UR12, R23 ;  /* 0x00000000170c72ca */ /* 0x000fc400000e0000 */
[----:B------:R-:W-:Y:S02]  /*fa90*/  R2UR UR13, R22 ;  /* 0x00000000160d72ca */ /* 0x000fe400000e0000 */
[----:B0-----:R-:W-:-:S05]  /*faa0*/  I2FP.F32.U32 R0, UR6 ;  /* 0x0000000600007c45 */ /* 0x001fca0008201000 */
[----:B------:R-:W-:-:S04]  /*fab0*/  FMUL R0, R0, UR7 ;  /* 0x0000000700007c20 */ /* 0x000fc80008400000 */
[----:B------:R0:W0:Y:S01]  /*fac0*/  F2I.U32.TRUNC.NTZ R3, R0 ;  /* 0x0000000000037305 */ /* 0x000022000020f000 */
[----:B-1----:R-:W-:Y:S05]  /*fad0*/  @!P0 BRA `(.L_x_420) ;  /* 0x0000000000308947 */ /* 0x002fea0003800000 */
        /* <DEDUP_REMOVED lines=12> */
.L_x_420:
[----:B------:R-:W-:Y:S01]  /*fba0*/  USHF.R.U64 UR12, UR12, UR15, UR13 ;  /* 0x0000000f0c0c7299 */ /* 0x000fe2000800120d */
[----:B0-----:R-:W-:Y:S01]  /*fbb0*/  I2FP.F32.U32 R0, UR20 ;  /* 0x0000001400007c45 */ /* 0x001fe20008201000 */
[----:B------:R-:W-:Y:S02]  /*fbc0*/  USHF.R.U32.HI UR4, URZ, UR15, UR13 ;  /* 0x0000000f3f047299 */ /* 0x000fe4000801160d */
[----:B------:R-:W-:Y:S02]  /*fbd0*/  UIADD3 UR7, UP0, URZ, -UR12, URZ ;  /* 0x8000000c3f077290 */ /* 0x000fe4000ff1e03f */
[----:B------:R-:W-:Y:S01]  /*fbe0*/  FMUL R0, R0, UR18 ;  /* 0x0000001200007c20 */ /* 0x000fe20008400000 */
[----:B------:R-:W-:Y:S01]  /*fbf0*/  ULDC.64 UR10, c[0x0][0x620] ;  /* 0x00018800000a7ab9 */ /* 0x000fe20000000a00 */
[----:B------:R-:W-:Y:S01]  /*fc00*/  UIADD3.X UR4, URZ, ~UR4, URZ, UP0, !UPT ;  /* 0x800000043f047290 */ /* 0x000fe200087fe43f */
[----:B------:R-:W-:Y:S01]  /*fc10*/  UMOV UR8, UR16 ;  /* 0x0000001000087c82 */ /* 0x000fe20008000000 */
[----:B------:R-:W-:-:S02]  /*fc20*/  UMOV UR9, UR17 ;  /* 0x0000001100097c82 */ /* 0x000fc40008000000 */
[----:B------:R-:W0:Y:S01]  /*fc30*/  F2I.U32.TRUNC.NTZ R0, R0 ;  /* 0x0000000000007305 */ /* 0x000e22000020f000 */
[----:B------:R-:W-:Y:S01]  /*fc40*/  UIMAD UR4, UR4, UR10, URZ ;  /* 0x0000000a040472a4 */ /* 0x000fe2000f8e023f */
[----:B------:R-:W-:Y:S01]  /*fc50*/  R2UR UR17, R3 ;  /* 0x00000000031172ca */ /* 0x000fe200000e0000 */
[----:B------:R-:W-:Y:S02]  /*fc60*/  UIMAD.WIDE.U32 UR8, UR7, UR10, UR8 ;  /* 0x0000000a070872a5 */ /* 0x000fe4000f8e0008 */
[----:B------:R-:W-:Y:S01]  /*fc70*/  UIMAD UR7, UR7, UR11, UR4 ;  /* 0x0000000b070772a4 */ /* 0x000fe2000f8e0204 */
[----:B------:R-:W-:Y:S01]  /*fc80*/  ULDC UR23, c[0x0][0x658] ;  /* 0x0001960000177ab9 */ /* 0x000fe20000000800 */
[----:B------:R-:W-:Y:S02]  /*fc90*/  UMOV UR15, 0xffffffff ;  /* 0xffffffff000f7882 */ /* 0x000fe40000000000 */
[----:B------:R-:W-:Y:S01]  /*fca0*/  UIADD3 UR7, UR9, UR7, URZ ;  /* 0x0000000709077290 */ /* 0x000fe2000fffe03f */
[----:B------:R-:W-:Y:S01]  /*fcb0*/  ULDC UR10, c[0x0][0x618] ;  /* 0x00018600000a7ab9 */ /* 0x000fe20000000800 */
[----:B------:R-:W-:Y:S01]  /*fcc0*/  ULDC.64 UR4, c[0x0][0x640] ;  /* 0x0001900000047ab9 */ /* 0x000fe20000000a00 */
[----:B------:R-:W-:Y:S01]  /*fcd0*/  USHF.L.U32 UR19, UR15, UR23, URZ ;  /* 0x000000170f137299 */ /* 0x000fe2000800063f */
[----:B------:R-:W-:Y:S01]  /*fce0*/  ISETP.NE.U32.AND P0, PT, RZ, UR4, PT ;  /* 0x00000004ff007c0c */ /* 0x000fe2000bf05070 */
[----:B------:R-:W-:Y:S01]  /*fcf0*/  USHF.R.U64 UR15, UR8, UR10, UR7 ;  /* 0x0000000a080f7299 */ /* 0x000fe20008001207 */
[----:B0-----:R-:W-:Y:S01]  /*fd00*/  R2UR UR11, R0 ;  /* 0x00000000000b72ca */ /* 0x001fe200000e0000 */
[----:B------:R-:W-:Y:S01]  /*fd10*/  USHF.R.U32.HI UR7, URZ, UR10, UR7 ;  /* 0x0000000a3f077299 */ /* 0x000fe20008011607 */
[----:B------:R-:W-:Y:S01]  /*fd20*/  ISETP.NE.AND.EX P0, PT, RZ, UR5, PT, P0 ;  /* 0x00000005ff007c0c */ /* 0x000fe2000bf05300 */
[----:B------:R-:W-:Y:S01]  /*fd30*/  ULDC UR22, c[0x0][0x608] ;  /* 0x0001820000167ab9 */ /* 0x000fe20000000800 */
[----:B------:R-:W-:-:S02]  /*fd40*/  UIADD3 UR8, -UR17, URZ, URZ ;  /* 0x0000003f11087290 */ /* 0x000fc4000fffe13f */
[----:B------:R-:W-:Y:S02]  /*fd50*/  USHF.R.U64 UR18, UR15, UR22, UR7 ;  /* 0x000000160f127299 */ /* 0x000fe40008001207 */
[----:B------:R-:W-:Y:S01]  /*fd60*/  USHF.R.U32.HI UR7, URZ, UR22, UR7 ;  /* 0x000000163f077299 */ /* 0x000fe20008011607 */
[----:B------:R-:W-:Y:S01]  /*fd70*/  UMOV UR16, 0x1 ;  /* 0x0000000100107882 */ /* 0x000fe20000000000 */
[----:B------:R-:W-:Y:S02]  /*fd80*/  ULDC UR21, c[0x0][0x144] ;  /* 0x0000510000157ab9 */ /* 0x000fe40000000800 */
[----:B------:R-:W-:Y:S01]  /*fd90*/  USHF.R.U64 UR17, UR18, UR23, UR7 ;  /* 0x0000001712117299 */ /* 0x000fe20008001207 */
[----:B------:R-:W-:Y:S01]  /*fda0*/  ULDC UR13, c[0x0][0x600] ;  /* 0x00018000000d7ab9 */ /* 0x000fe20000000800 */
[----:B------:R-:W-:Y:S02]  /*fdb0*/  UIADD3 UR22, -UR11, URZ, URZ ;  /* 0x0000003f0b167290 */ /* 0x000fe4000fffe13f */
[----:B------:R-:W-:-:S02]  /*fdc0*/  USHF.L.U32 UR16, UR16, UR23, URZ ;  /* 0x0000001710107299 */ /* 0x000fc4000800063f */
[----:B------:R-:W-:Y:S02]  /*fdd0*/  USHF.R.U32.HI UR11, URZ, UR23, UR7 ;  /* 0x000000173f0b7299 */ /* 0x000fe40008011607 */
[----:B------:R-:W-:Y:S02]  /*fde0*/  UIADD3 UR14, UR13, -0x1, URZ ;  /* 0xffffffff0d0e7890 */ /* 0x000fe4000fffe03f */
[----:B------:R-:W-:Y:S02]  /*fdf0*/  ULOP3.LUT UR19, URZ, UR19, URZ, 0x33, !UPT ;  /* 0x000000133f137292 */ /* 0x000fe4000f8e333f */
[----:B------:R-:W-:Y:S01]  /*fe00*/  UIMAD UR23, UR21, UR8, UR6 ;  /* 0x00000008151772a4 */ /* 0x000fe2000f8e0206 */
[----:B------:R-:W-:Y:S01]  /*fe10*/  ULDC UR26, c[0x0][0x148] ;  /* 0x00005200001a7ab9 */ /* 0x000fe20000000800 */
[----:B------:R-:W-:Y:S01]  /*fe20*/  ULDC UR24, c[0x0][0x648] ;  /* 0x0001920000187ab9 */ /* 0x000fe20000000800 */
[----:B------:R-:W-:Y:S01]  /*fe30*/  ULDC UR25, c[0x0][0x638] ;  /* 0x00018e0000197ab9 */ /* 0x000fe20000000800 */
        /* <DEDUP_REMOVED lines=12> */
.L_x_421:
[----:B------:R-:W-:Y:S01]  /*ff00*/  UISETP.NE.AND UP0, UPT, UR38, URZ, UPT ;  /* 0x0000003f2600728c */ /* 0x000fe2000bf05270 */
[----:B------:R-:W-:Y:S01]  /*ff10*/  IMAD.MOV.U32 R0, RZ, RZ, 0x1 ;  /* 0x00000001ff007424 */ /* 0x000fe200078e00ff */
[----:B------:R-:W-:Y:S01]  /*ff20*/  USHF.R.U64 UR4, UR10, UR24, UR11 ;  /* 0x000000180a047299 */ /* 0x000fe2000800120b */
[----:B------:R-:W-:Y:S01]  /*ff30*/  IMAD.U32 R18, RZ, RZ, UR12 ;  /* 0x0000000cff127e24 */ /* 0x000fe2000f8e00ff */
[----:B------:R-:W-:Y:S02]  /*ff40*/  ULOP3.LUT UR19, UR18, UR19, URZ, 0xc0, !UPT ;  /* 0x0000001312137292 */ /* 0x000fe4000f8ec03f */
[----:B------:R-:W-:Y:S02]  /*ff50*/  UIADD3 UR5, -UR4, URZ, URZ ;  /* 0x0000003f04057290 */ /* 0x000fe4000fffe13f */
[----:B------:R-:W-:Y:S02]  /*ff60*/  ULOP3.LUT UR14, UR15, UR14, URZ, 0xc0, !UPT ;  /* 0x0000000e0f0e7292 */ /* 0x000fe4000f8ec03f */
[----:B------:R-:W-:-:S02]  /*ff70*/  UIMAD UR4, UR16, UR4, UR19 ;  /* 0x00000004100472a4 */ /* 0x000fc4000f8e0213 */
[----:B------:R-:W-:Y:S02]  /*ff80*/  @UP0 UIMAD UR23, UR26, UR22, UR20 ;  /* 0x000000161a1702a4 */ /* 0x000fe4000f8e0214 */
[----:B------:R-:W-:-:S03]  /*ff90*/  UIMAD UR17, UR5, UR25, UR17 ;  /* 0x00000019051172a4 */ /* 0x000fc6000f8e0211 */
[----:B------:R-:W-:Y:S01]  /*ffa0*/  ULDC UR5, c[0x0][0x610] ;  /* 0x0001840000057ab9 */ /* 0x000fe20000000800 */
        /* <DEDUP_REMOVED lines=8> */
.L_x_419:
[----:B------:R-:W-:Y:S01]  /*10030*/  LOP3.LUT P0, RZ, R0, 0xff, RZ, 0xc0, !PT ;  /* 0x000000ff00ff7812 */ /* 0x000fe2000780c0ff */
[----:B------:R-:W-:-:S12]  /*10040*/  ULOP3.LUT UR45, UR45, 0x1, URZ, 0x3c, !UPT ;  /* 0x000000012d2d7892 */ /* 0x000fd8000f8e3c3f */
[----:B------:R-:W-:Y:S05]  /*10050*/  @P0 BRA `(.L_x_422) ;  /* 0xffffff1800400947 */ /* 0x000fea000383ffff */
[----:B------:R-:W-:Y:S05]  /*10060*/  EXIT ;  /* 0x000000000000794d */ /* 0x000fea0003800000 */
.L_x_17:
[----:B------:R-:W-:-:S08]  /*10070*/  ISETP.NE.AND P0, PT, RZ, UR6, PT ;  /* 0x00000006ff007c0c */ /* 0x000fd0000bf05270 */
[----:B0----5:R-:W0:-:S00]  /*10080*/  USETMAXREG.DEALLOC.CTAPOOL 0x28 ;  /* 0x00000028000079c8 */ /* 0x021e0000080e0500 */
[----:B------:R-:W-:Y:S05]  /*10090*/  @P0 EXIT ;  /* 0x000000000000094d */ /* 0x000fea0003800000 */
[----:B0-----:R-:W-:Y:S01]  /*100a0*/  LOP3.LUT P0, RZ, R0, 0xff, RZ, 0xc0, !PT ;  /* 0x000000ff00ff7812 */ /* 0x001fe2000780c0ff */
[----:B------:R-:W-:Y:S02]  /*100b0*/  IMAD.MOV.U32 R8, RZ, RZ, 0x1 ;  /* 0x00000001ff087424 */ /* 0x000fe400078e00ff */
[----:B------:R-:W-:-:S10]  /*100c0*/  IMAD.MOV.U32 R0, RZ, RZ, RZ ;  /* 0x000000ffff007224 */ /* 0x000fd400078e00ff */
[----:B------:R-:W-:Y:S05]  /*100d0*/  @!P0 BRA `(.L_x_423) ;  /* 0x0000000c00508947 */ /* 0x000fea0003800000 */
[----:B------:R-:W0:Y:S01]  /*100e0*/  S2R R10, SR_CgaCtaId ;  /* 0x00000000000a7919 */ /* 0x000e220000008800 */
[----:B------:R-:W-:Y:S01]  /*100f0*/  LOP3.LUT P0, RZ, R3, 0x1f, RZ, 0xc0, !PT ;  /* 0x0000001f03ff7812 */ /* 0x000fe2000780c0ff */
[----:B------:R-:W-:Y:S01]  /*10100*/  ULDC UR5, c[0x0][0x658] ;  /* 0x0001960000057ab9 */ /* 0x000fe20000000800 */
[----:B------:R-:W-:Y:S01]  /*10110*/  UMOV UR6, 0xffffffff ;  /* 0xffffffff00067882 */ /* 0x000fe20000000000 */
[----:B------:R-:W-:Y:S01]  /*10120*/  BSSY B0, `(.L_x_423) ;  /* 0x00000cf000007945 */ /* 0x000fe20003800000 */
[----:B------:R-:W-:Y:S01]  /*10130*/  USHF.L.U32 UR6, UR6, UR5, URZ ;  /* 0x0000000506067299 */ /* 0x000fe2000800063f */
[C---:B------:R-:W-:Y:S01]  /*10140*/  ISETP.NE.AND P3, PT, R4.reuse, RZ, PT ;  /* 0x000000ff0400720c */ /* 0x040fe20003f65270 */
[----:B------:R-:W-:Y:S01]  /*10150*/  IMAD.MOV.U32 R9, RZ, RZ, 0x1 ;  /* 0x00000001ff097424 */ /* 0x000fe200078e00ff */
[----:B------:R-:W-:Y:S01]  /*10160*/  ISETP.NE.OR P0, PT, R4, RZ, !P0 ;  /* 0x000000ff0400720c */ /* 0x000fe20004705670 */
[----:B------:R-:W-:Y:S01]  /*10170*/  IMAD.MOV.U32 R8, RZ, RZ, 0x1 ;  /* 0x00000001ff087424 */ /* 0x000fe200078e00ff */
[----:B------:R-:W-:Y:S01]  /*10180*/  ULDC UR4, c[0x0][0x600] ;  /* 0x0001800000047ab9 */ /* 0x000fe20000000800 */
[----:B------:R-:W-:Y:S01]  /*10190*/  IMAD.MOV.U32 R0, RZ, RZ, RZ ;  /* 0x000000ffff007224 */ /* 0x000fe200078e00ff */
[----:B------:R-:W-:Y:S01]  /*101a0*/  UMOV UR7, 0x1 ;  /* 0x0000000100077882 */ /* 0x000fe20000000000 */
[----:B------:R-:W-:-:S02]  /*101b0*/  UIADD3 UR19, UR39, 0x1, URZ ;  /* 0x0000000127137890 */ /* 0x000fc4000fffe03f */
[----:B------:R-:W-:Y:S02]  /*101c0*/  ULOP3.LUT UR22, UR36, 0x2, URZ, 0xfc, !UPT ;  /* 0x0000000224167892 */ /* 0x000fe4000f8efc3f */
[----:B------:R-:W-:Y:S02]  /*101d0*/  UIADD3 UR4, UR4, -0x1, URZ ;  /* 0xffffffff04047890 */ /* 0x000fe4000fffe03f */
[----:B------:R-:W-:Y:S02]  /*101e0*/  USHF.L.U32 UR5, UR7, UR5, URZ ;  /* 0x0000000507057299 */ /* 0x000fe4000800063f */
[----:B------:R-:W-:Y:S01]  /*101f0*/  ULOP3.LUT UR6, URZ, UR6, URZ, 0x33, !UPT ;  /* 0x000000063f067292 */ /* 0x000fe2000f8e333f */
[----:B------:R-:W-:Y:S01]  /*10200*/  ULDC.64 UR20, c[0x0][0x198] ;  /* 0x0000660000147ab9 */ /* 0x000fe20000000a00 */
[----:B0-----:R-:W-:-:S10]  /*10210*/  LOP3.LUT R10, R10, 0x1, RZ, 0xc0, !PT ;  /* 0x000000010a0a7812 */ /* 0x001fd400078ec0ff */
.L_x_435:
[----:B------:R-:W-:-:S03]  /*10220*/  UMOV UR7, 0xffffffff ;  /* 0xffffffff00077882 */ /* 0x000fc60000000000 */
[----:B01----:R-:W-:Y:S05]  /*10230*/  BRA.DIV UR7, `(.L_x_424) ;  /* 0x0000001607c87947 */ /* 0x003fea000b800000 */
[----:B------:R-:W-:-:S13]  /*10240*/  ELECT P6, URZ, PT ;  /* 0x00000000003f782f */ /* 0x000fda00038c0000 */
.L_x_460:
[----:B------:R-:W0:Y:S01]  /*10250*/  LDC R2, c[0x0][0x28c] ;  /* 0x0000a300ff027b82 */ /* 0x000e220000000800 */
[----:B------:R-:W-:Y:S01]  /*10260*/  BSSY B1, `(.L_x_425) ;  /* 0x000003e000017945 */ /* 0x000fe20003800000 */
[----:B0-----:R-:W-:-:S13]  /*10270*/  ISETP.LT.OR P6, PT, R2, 0x1, !P6 ;  /* 0x000000010200780c */ /* 0x001fda00077c1670 */
[----:B------:R-:W-:Y:S05]  /*10280*/  @P6 BRA `(.L_x_426) ;  /* 0x0000000000ec6947 */ /* 0x000fea0003800000 */
[----:B------:R-:W2:Y:S04]  /*10290*/  LDL.LU R4, [R1+0x4] ;  /* 0x0000040001047983 */ /* 0x000ea80000300800 */
[----:B------:R-:W3:Y:S01]  /*102a0*/  LDL.LU R3, [R1] ;  /* 0x0000000001037983 */ /* 0x000ee20000300800 */
[----:B------:R-:W-:Y:S02]  /*102b0*/  IMAD.MOV.U32 R13, RZ, RZ, RZ ;  /* 0x000000ffff0d7224 */ /* 0x000fe400078e00ff */
[----:B------:R-:W-:Y:S02]  /*102c0*/  IMAD.U32 R14, RZ, RZ, UR19 ;  /* 0x00000013ff0e7e24 */ /* 0x000fe4000f8e00ff */
[----:B------:R-:W-:Y:S02]  /*102d0*/  IMAD.MOV.U32 R2, RZ, RZ, R8 ;  /* 0x000000ffff027224 */ /* 0x000fe400078e0008 */
[----:B--2---:R-:W-:-:S02]  /*102e0*/  IMAD R4, R4, 0x2, R10 ;  /* 0x0000000204047824 */ /* 0x004fc400078e020a */
[----:B---3--:R-:W-:Y:S02]  /*102f0*/  IMAD.SHL.U32 R7, R3, 0x40, RZ ;  /* 0x0000004003077824 */ /* 0x008fe400078e00ff */
[----:B------:R-:W-:Y:S02]  /*10300*/  IMAD.MOV.U32 R3, RZ, RZ, R0 ;  /* 0x000000ffff037224 */ /* 0x000fe400078e0000 */
[----:B------:R-:W-:-:S07]  /*10310*/  IMAD R6, R4, 0xc0, RZ ;  /* 0x000000c004067824 */ /* 0x000fce00078e02ff */
.L_x_430:
[----:B------:R-:W0:Y:S01]  /*10320*/  S2R R5, SR_CgaCtaId ;  /* 0x0000000000057919 */ /* 0x000e220000008800 */
[----:B------:R-:W-:-:S04]  /*10330*/  MOV R4, 0x400 ;  /* 0x0000040000047802 */ /* 0x000fc80000000f00 */
[----:B0-----:R-:W-:Y:S02]  /*10340*/  LEA R12, R5, R4, 0x18 ;  /* 0x00000004050c7211 */ /* 0x001fe400078ec0ff */
[----:B------:R-:W-:Y:S01]  /*10350*/  SHF.L.U32 R4, R2, 0x1f, RZ ;  /* 0x0000001f02047819 */ /* 0x000fe200000006ff */
[----:B------:R-:W0:Y:S02]  /*10360*/  @!P3 LDC R5, c[0x0][0x500] ;  /* 0x00014000ff05bb82 */ /* 0x000e240000000800 */
[----:B------:R-:W-:-:S04]  /*10370*/  IMAD R11, R3, 0x8, R12 ;  /* 0x00000008030b7824 */ /* 0x000fc800078e020c */
[----:B------:R-:W1:Y:S02]  /*10380*/  SYNCS.PHASECHK.TRANS64.TRYWAIT P1, [R11+URZ+0x80], R4 ;  /* 0x000080040b0075a7 */ /* 0x000e64000802017f */
[----:B-1----:R-:W-:Y:S05]  /*10390*/  @!P1 BRA `(.L_x_427) ;  /* 0x0000001400909947 */ /* 0x002fea0003800000 */
.L_x_461:
[----:B------:R-:W-:Y:S01]  /*103a0*/  UPRMT UR7, UR22, 0x9910, URZ ;  /* 0x0000991016077896 */ /* 0x000fe2000800003f */
[----:B0-----:R0:W-:Y:S03]  /*103b0*/  @!P3 SYNCS.ARRIVE.TRANS64 RZ, [R11+URZ], R5 ;  /* 0x000000050bffb9a7 */ /* 0x0011e6000800003f */
[----:B------:R-:W-:-:S06]  /*103c0*/  UISETP.NE.AND UP0, UPT, UR7, 0x2, UPT ;  /* 0x000000020700788c */ /* 0x000fcc000bf05270 */
[----:B------:R-:W-:-:S13]  /*103d0*/  PLOP3.LUT P1, PT, PT, PT, UP0, 0x80, 0x0 ;  /* 0x000000000000781c */ /* 0x000fda0003f2f008 */
[----:B0-----:R-:W-:Y:S05]  /*103e0*/  @P1 BRA `(.L_x_428) ;  /* 0x0000000000041947 */ /* 0x001fea0003800000 */
[----:B------:R-:W-:Y:S01]  /*103f0*/  BPT.TRAP 0x1 ;  /* 0x000000040000795c */ /* 0x000fe20000300000 */
.L_x_428:
[----:B------:R-:W-:Y:S05]  /*10400*/  @P0 BRA `(.L_x_429) ;  /* 0x0000000000040947 */ /* 0x000fea0003800000 */
[----:B------:R-:W-:Y:S01]  /*10410*/  BPT.TRAP 0x1 ;  /* 0x000000040000795c */ /* 0x000fe20000300000 */
.L_x_429:
[----:B-1----:R-:W-:Y:S01]  /*10420*/  IMAD R4, R3, 0x2, R10 ;  /* 0x0000000203047824 */ /* 0x002fe200078e020a */
[----:B------:R-:W-:Y:S01]  /*10430*/  R2UR UR9, R11 ;  /* 0x000000000b0972ca */ /* 0x000fe200000e0000 */
[--C-:B------:R-:W-:Y:S01]  /*10440*/  IMAD R5, R3, 0x800, R12.reuse ;  /* 0x0000080003057824 */ /* 0x100fe200078e020c */
[----:B------:R-:W-:Y:S01]  /*10450*/  UIADD3 UR14, UP0, UR20, 0xf0, URZ ;  /* 0x000000f0140e7890 */ /* 0x000fe2000ff1e03f */
[----:B------:R-:W-:Y:S01]  /*10460*/  IMAD R4, R4, 0xc00, RZ ;  /* 0x00000c0004047824 */ /* 0x000fe200078e02ff */
[----:B------:R-:W-:Y:S01]  /*10470*/  R2UR UR11, R7 ;  /* 0x00000000070b72ca */ /* 0x000fe200000e0000 */
[----:B------:R-:W-:Y:S01]  /*10480*/  VIADD R14, R14, 0xffffffff ;  /* 0xffffffff0e0e7836 */ /* 0x000fe20000000000 */
[----:B------:R-:W-:Y:S01]  /*10490*/  R2UR UR7, R5 ;  /* 0x00000000050772ca */ /* 0x000fe200000e0000 */
[----:B------:R-:W-:Y:S01]  /*104a0*/  IMAD R4, R4, 0x2, R12 ;  /* 0x0000000204047824 */ /* 0x000fe200078e020c */
[----:B------:R-:W-:Y:S01]  /*104b0*/  R2UR UR10, R13 ;  /* 0x000000000d0a72ca */ /* 0x000fe200000e0000 */
[----:B------:R-:W-:Y:S01]  /*104c0*/  UIADD3 UR24, UP1, UR20, 0x1f0, URZ ;  /* 0x000001f014187890 */ /* 0x000fe2000ff3e03f */
[----:B------:R-:W-:Y:S01]  /*104d0*/  R2UR UR12, R18 ;  /* 0x00000000120c72ca */ /* 0x000fe200000e0000 */
[----:B------:R-:W-:Y:S01]  /*104e0*/  UIADD3.X UR15, URZ, UR21, URZ, UP0, !UPT ;  /* 0x000000153f0f7290 */ /* 0x000fe200087fe43f */
[----:B------:R-:W-:Y:S01]  /*104f0*/  R2UR UR8, R4 ;  /* 0x00000000040872ca */ /* 0x000fe200000e0000 */
[----:B------:R-:W-:Y:S01]  /*10500*/  VIADD R3, R3, 0x1 ;  /* 0x0000000103037836 */ /* 0x000fe20000000000 */
[----:B------:R-:W-:Y:S01]  /*10510*/  R2UR UR18, R6 ;  /* 0x00000000061272ca */ /* 0x000fe200000e0000 */
[----:B------:R-:W-:Y:S01]  /*10520*/  UIADD3.X UR25, URZ, UR21, URZ, UP1, !UPT ;  /* 0x000000153f197290 */ /* 0x000fe20008ffe43f */
[----:B------:R-:W-:Y:S01]  /*10530*/  ISETP.GT.AND P2, PT, R14, 0x1, PT ;  /* 0x000000010e00780c */ /* 0x000fe20003f44270 */
[----:B------:R-:W-:Y:S01]  /*10540*/  UMOV UR16, 0x0 ;  /* 0x0000000000107882 */ /* 0x000fe20000000000 */
[----:B------:R-:W-:Y:S01]  /*10550*/  UMOV UR17, 0x10000000 ;  /* 0x1000000000117882 */ /* 0x000fe20000000000 */
[----:B------:R-:W-:Y:S01]  /*10560*/  UIADD3 UR7, UR7, 0x200, URZ ;  /* 0x0000020007077890 */ /* 0x000fe2000fffe03f */
[----:B------:R-:W-:Y:S01]  /*10570*/  ISETP.NE.AND P1, PT, R3, 0x10, PT ;  /* 0x000000100300780c */ /* 0x000fe20003f25270 */
[----:B------:R-:W-:Y:S01]  /*10580*/  UMOV UR23, 0x30000 ;  /* 0x0003000000177882 */ /* 0x000fe20000000000 */
[----:B------:R-:W-:-:S02]  /*10590*/  VIADD R13, R13, 0x10 ;  /* 0x000000100d0d7836 */ /* 0x000fc40000000000 */
[----:B------:R-:W-:Y:S01]  /*105a0*/  SEL R5, RZ, 0x1, P1 ;  /* 0x00000001ff057807 */ /* 0x000fe20000800000 */
[----:B------:R-:W-:Y:S01]  /*105b0*/  UIADD3 UR13, UR8, 0x8200, URZ ;  /* 0x00008200080d7890 */ /* 0x000fe2000fffe03f */
[----:B------:R-:W-:Y:S02]  /*105c0*/  SEL R3, R3, RZ, P1 ;  /* 0x000000ff03037207 */ /* 0x000fe40000800000 */
[----:B------:R-:W-:Y:S01]  /*105d0*/  UMOV UR8, UR7 ;  /* 0x0000000700087c82 */ /* 0x000fe20008000000 */
[----:B------:R-:W-:Y:S01]  /*105e0*/  LOP3.LUT R2, R2, R5, RZ, 0x3c, !PT ;  /* 0x0000000502027212 */ /* 0x000fe200078e3cff */
[----:B------:R0:W-:Y:S02]  /*105f0*/  UTMALDG.3D [UR8], [UR14], desc[UR16] ;  /* 0x000010080e0075b4 */ /* 0x0001e40008011000 */
[----:B0-----:R-:W-:Y:S01]  /*10600*/  UMOV UR8, UR13 ;  /* 0x0000000d00087c82 */ /* 0x001fe20008000000 */
[----:B------:R-:W-:Y:S02]  /*10610*/  UMOV UR11, UR18 ;  /* 0x00000012000b7c82 */ /* 0x000fe40008000000 */
[----:B------:R0:W-:Y:S02]  /*10620*/  UTMALDG.3D.MULTICAST [UR8], [UR24], UR23, desc[UR16] ;  /* 0x00001008180073b4 */ /* 0x0001e40008011817 */
[----:B0-----:R-:W-:Y:S05]  /*10630*/  @P2 BRA `(.L_x_430) ;  /* 0xfffffffc00382947 */ /* 0x001fea000383ffff */
.L_x_426:
[----:B------:R-:W-:Y:S05]  /*10640*/  BSYNC B1 ;  /* 0x0000000000017941 */ /* 0x000fea0003800000 */
.L_x_425:
[----:B------:R-:W-:Y:S01]  /*10650*/  LOP3.LUT P4, RZ, R9, 0xff, RZ, 0xc0, !PT ;  /* 0x000000ff09ff7812 */ /* 0x000fe2000788c0ff */
[----:B------:R-:W-:Y:S01]  /*10660*/  VIADD R0, R0, UR39 ;  /* 0x0000002700007c36 */ /* 0x000fe20008000000 */
[----:B------:R-:W-:Y:S01]  /*10670*/  ULDC.64 UR8, c[0x0][0x650] ;  /* 0x0001940000087ab9 */ /* 0x000fe20000000a00 */
[----:B------:R-:W-:Y:S01]  /*10680*/  BSSY B1, `(.L_x_431) ;  /* 0x0000076000017945 */ /* 0x000fe20003800000 */
[----:B------:R-:W-:Y:S01]  /*10690*/  IMAD.MOV.U32 R18, RZ, RZ, -0x1 ;  /* 0xffffffffff127424 */ /* 0x000fe200078e00ff */
[----:B------:R-:W-:Y:S02]  /*106a0*/  PRMT R9, RZ, 0x7610, R9 ;  /* 0x00007610ff097816 */ /* 0x000fe40000000009 */
[----:B------:R-:W-:Y:S02]  /*106b0*/  SHF.R.U32.HI R2, RZ, 0x4, R0 ;  /* 0x00000004ff027819 */ /* 0x000fe40000011600 */
[----:B------:R-:W-:Y:S02]  /*106c0*/  ISETP.GT.U32.AND P1, PT, R0, 0xf, PT ;  /* 0x0000000f0000780c */ /* 0x000fe40003f24070 */
[----:B------:R-:W-:-:S02]  /*106d0*/  LOP3.LUT R2, R2, 0x1, RZ, 0xc0, !PT ;  /* 0x0000000102027812 */ /* 0x000fc400078ec0ff */
[----:B------:R-:W0:Y:S01]  /*106e0*/  @P4 S2R R4, SR_CgaCtaId ;  /* 0x0000000000044919 */ /* 0x000e220000008800 */
[----:B------:R-:W-:Y:S02]  /*106f0*/  @P4 MOV R3, 0x400 ;  /* 0x0000040000034802 */ /* 0x000fe40000000f00 */
[----:B------:R-:W-:Y:S02]  /*10700*/  ISETP.NE.U32.AND P2, PT, R2, 0x1, PT ;  /* 0x000000010200780c */ /* 0x000fe40003f45070 */
[----:B------:R-:W-:Y:S02]  /*10710*/  LOP3.LUT R0, R0, 0xf, RZ, 0xc0, !PT ;  /* 0x0000000f00007812 */ /* 0x000fe400078ec0ff */
[----:B0-----:R-:W-:Y:S01]  /*10720*/  @P4 LEA R3, R4, R3, 0x18 ;  /* 0x0000000304034211 */ /* 0x001fe200078ec0ff */
[----:B------:R-:W-:-:S03]  /*10730*/  IMAD.U32 R4, RZ, RZ, UR39 ;  /* 0x00000027ff047e24 */ /* 0x000fc6000f8e00ff */
[----:B------:R0:W-:Y:S01]  /*10740*/  @P4 SYNCS.ARRIVE.TRANS64.A1T0 RZ, [R3+URZ+0x138], RZ ;  /* 0x000138ff03ff49a7 */ /* 0x0001e2000810003f */
[----:B------:R-:W-:Y:S02]  /*10750*/  IADD3 R23, P4, R23, UR52, RZ ;  /* 0x0000003417177c10 */ /* 0x000fe4000ff9e0ff */
[C---:B------:R-:W-:Y:S02]  /*10760*/  ISETP.LT.U32.AND P1, PT, R4.reuse, 0x10, P1 ;  /* 0x000000100400780c */ /* 0x040fe40000f21070 */
[----:B------:R-:W-:Y:S01]  /*10770*/  ISETP.GT.U32.AND P2, PT, R4, 0xf, !P2 ;  /* 0x0000000f0400780c */ /* 0x000fe20005744070 */
[----:B------:R-:W-:Y:S01]  /*10780*/  IMAD.MOV.U32 R4, RZ, RZ, -0x1 ;  /* 0xffffffffff047424 */ /* 0x000fe200078e00ff */
[----:B------:R-:W-:Y:S02]  /*10790*/  IADD3.X R22, R22, UR37, RZ, P4, !PT ;  /* 0x0000002516167c10 */ /* 0x000fe4000a7fe4ff */
[----:B0-----:R-:W-:Y:S02]  /*107a0*/  SEL R3, RZ, 0x1, !P1 ;  /* 0x00000001ff037807 */ /* 0x001fe40004800000 */
[----:B------:R-:W-:Y:S01]  /*107b0*/  SEL R2, RZ, 0x1, !P2 ;  /* 0x00000001ff027807 */ /* 0x000fe20005000000 */
[----:B------:R0:W-:Y:S01]  /*107c0*/  STL [R1], R4 ;  /* 0x0000000401007387 */ /* 0x0001e20000100800 */
[----:B------:R-:W-:-:S02]  /*107d0*/  ISETP.GE.U32.AND P4, PT, R23, UR8, PT ;  /* 0x0000000817007c0c */ /* 0x000fc4000bf86070 */
[----:B------:R-:W-:Y:S01]  /*107e0*/  LOP3.LUT R8, R2, R8, R3, 0x96, !PT ;  /* 0x0000000802087212 */ /* 0x000fe200078e9603 */
[----:B------:R-:W-:Y:S01]  /*107f0*/  IMAD.MOV.U32 R3, RZ, RZ, -0x1 ;  /* 0xffffffffff037424 */ /* 0x000fe200078e00ff */
[----:B------:R-:W-:Y:S02]  /*10800*/  ISETP.GE.U32.AND.EX P1, PT, R22, UR9, PT, P4 ;  /* 0x0000000916007c0c */ /* 0x000fe4000bf26140 */
[----:B------:R-:W-:Y:S02]  /*10810*/  PRMT R2, RZ, 0x7610, R2 ;  /* 0x00007610ff027816 */ /* 0x000fe40000000002 */
[----:B------:R0:W-:Y:S09]  /*10820*/  STL [R1+0x4], R3 ;  /* 0x0000040301007387 */ /* 0x0001f20000100800 */
[----:B------:R-:W-:Y:S05]  /*10830*/  @P1 BRA `(.L_x_432) ;  /* 0x0000000400681947 */ /* 0x000fea0003800000 */
[----:B------:R-:W0:Y:S01]  /*10840*/  S2UR UR7, SR_CTAID.X ;  /* 0x00000000000779c3 */ /* 0x000e220000002500 */
[----:B------:R-:W-:Y:S01]  /*10850*/  ULDC.64 UR8, c[0x0][0x628] ;  /* 0x00018a0000087ab9 */ /* 0x000fe20000000a00 */
[----:B------:R-:W-:Y:S01]  /*10860*/  ULDC UR10, c[0x0][0x150] ;  /* 0x00005400000a7ab9 */ /* 0x000fe20000000800 */
[----:B------:R-:W-:Y:S01]  /*10870*/  ISETP.NE.U32.AND P1, PT, RZ, UR8, PT ;  /* 0x00000008ff007c0c */ /* 0x000fe2000bf25070 */
[----:B------:R-:W-:Y:S01]  /*10880*/  ULDC UR11, c[0x0][0x630] ;  /* 0x00018c00000b7ab9 */ /* 0x000fe20000000800 */
[----:B------:R-:W-:Y:S01]  /*10890*/  ULDC UR13, c[0x0][0x154] ;  /* 0x00005500000d7ab9 */ /* 0x000fe20000000800 */
[----:B------:R-:W-:Y:S01]  /*108a0*/  IMAD.MOV.U32 R2, RZ, RZ, R23 ;  /* 0x000000ffff027224 */ /* 0x000fe200078e0017 */
[----:B------:R-:W-:Y:S01]  /*108b0*/  ISETP.NE.AND.EX P1, PT, RZ, UR9, PT, P1 ;  /* 0x00000009ff007c0c */ /* 0x000fe2000bf25310 */
[----:B------:R-:W1:Y:S01]  /*108c0*/  S2UR UR12, SR_CTAID.Y ;  /* 0x00000000000c79c3 */ /* 0x000e620000002600 */
[----:B0-----:R-:W-:-:S05]  /*108d0*/  I2FP.F32.U32 R3, UR7 ;  /* 0x0000000700037c45 */ /* 0x001fca0008201000 */
[----:B------:R-:W-:Y:S01]  /*108e0*/  FMUL R12, R3, UR10 ;  /* 0x0000000a030c7c20 */ /* 0x000fe20008400000 */
[----:B------:R-:W-:-:S05]  /*108f0*/  IMAD.MOV.U32 R3, RZ, RZ, R22 ;  /* 0x000000ffff037224 */ /* 0x000fca00078e0016 */
[----:B------:R-:W-:Y:S05]  /*10900*/  @!P1 BRA `(.L_x_433) ;  /* 0x0000000000289947 */ /* 0x000fea0003800000 */
[----:B------:R-:W-:Y:S02]  /*10910*/  ULDC UR10, c[0x0][0x634] ;  /* 0x00018d00000a7ab9 */ /* 0x000fe40000000800 */
[----:B------:R-:W-:-:S05]  /*10920*/  IADD3 R7, P1, R23, UR10, RZ ;  /* 0x0000000a17077c10 */ /* 0x000fca000ff3e0ff */
[----:B------:R-:W-:-:S04]  /*10930*/  IMAD.X R11, RZ, RZ, R22, P1 ;  /* 0x000000ffff0b7224 */ /* 0x000fc800008e0616 */
[----:B------:R-:W-:-:S04]  /*10940*/  IMAD.WIDE.U32 R4, R11, UR8, RZ ;  /* 0x000000080b047c25 */ /* 0x000fc8000f8e00ff */
[----:B------:R-:W-:-:S04]  /*10950*/  IMAD.WIDE.U32 R4, P1, R7, UR9, R4 ;  /* 0x0000000907047c25 */ /* 0x000fc8000f820004 */
[----:B------:R-:W-:-:S04]  /*10960*/  IMAD.WIDE.U32 R6, R7, UR8, RZ ;  /* 0x0000000807067c25 */ /* 0x000fc8000f8e00ff */
[----:B------:R-:W-:Y:S01]  /*10970*/  IMAD.X R3, RZ, RZ, RZ, P1 ;  /* 0x000000ffff037224 */ /* 0x000fe200008e06ff */
[----:B------:R-:W-:Y:S01]  /*10980*/  IADD3 RZ, P1, R7, R4, RZ ;  /* 0x0000000407ff7210 */ /* 0x000fe20007f3e0ff */
[----:B------:R-:W-:-:S04]  /*10990*/  IMAD.MOV.U32 R2, RZ, RZ, R5 ;  /* 0x000000ffff027224 */ /* 0x000fc800078e0005 */
[----:B------:R-:W-:-:S08]  /*109a0*/  IMAD.WIDE.U32.X R2, R11, UR9, R2, P1 ;  /* 0x000000090b027c25 */ /* 0x000fd000088e0402 */
.L_x_433:
[--C-:B------:R-:W-:Y:S01]  /*109b0*/  SHF.R.U64 R18, R2, UR11, R3.reuse ;  /* 0x0000000b02127c19 */ /* 0x100fe20008001203 */
[----:B------:R-:W0:Y:S01]  /*109c0*/  F2I.U32.TRUNC.NTZ R12, R12 ;  /* 0x0000000c000c7305 */ /* 0x000e22000020f000 */
[----:B------:R-:W-:Y:S01]  /*109d0*/  SHF.R.U32.HI R2, RZ, UR11, R3 ;  /* 0x0000000bff027c19 */ /* 0x000fe20008011603 */
[----:B------:R-:W-:Y:S01]  /*109e0*/  ULDC.64 UR8, c[0x0][0x620] ;  /* 0x0001880000087ab9 */ /* 0x000fe20000000a00 */
[----:B------:R-:W-:Y:S01]  /*109f0*/  IADD3 R5, P1, RZ, -R18, RZ ;  /* 0x80000012ff057210 */ /* 0x000fe20007f3e0ff */
[----:B------:R-:W-:Y:S01]  /*10a00*/  IMAD.MOV.U32 R3, RZ, RZ, R22 ;  /* 0x000000ffff037224 */ /* 0x000fe200078e0016 */
[----:B-1----:R-:W-:Y:S01]  /*10a10*/  I2FP.F32.U32 R4, UR12 ;  /* 0x0000000c00047c45 */ /* 0x002fe20008201000 */
[----:B------:R-:W-:Y:S01]  /*10a20*/  ULDC.64 UR14, c[0x0][0x640] ;  /* 0x00019000000e7ab9 */ /* 0x000fe20000000a00 */
[----:B------:R-:W1:Y:S01]  /*10a30*/  LDC R11, c[0x0][0x610] ;  /* 0x00018400ff0b7b82 */ /* 0x000e620000000800 */
[----:B------:R-:W-:Y:S01]  /*10a40*/  IMAD.X R2, RZ, RZ, ~R2, P1 ;  /* 0x000000ffff027224 */ /* 0x000fe200008e0e02 */
[----:B------:R-:W-:Y:S01]  /*10a50*/  ISETP.NE.U32.AND P1, PT, RZ, UR14, PT ;  /* 0x0000000eff007c0c */ /* 0x000fe2000bf25070 */
[----:B------:R-:W-:Y:S01]  /*10a60*/  FMUL R6, R4, UR13 ;  /* 0x0000000d04067c20 */ /* 0x000fe20008400000 */
[----:B------:R-:W-:Y:S01]  /*10a70*/  ULDC UR11, c[0x0][0x658] ;  /* 0x00019600000b7ab9 */ /* 0x000fe20000000800 */
[----:B------:R-:W-:Y:S01]  /*10a80*/  IMAD R4, R2, UR8, RZ ;  /* 0x0000000802047c24 */ /* 0x000fe2000f8e02ff */
[----:B------:R-:W-:Y:S01]  /*10a90*/  ISETP.NE.AND.EX P1, PT, RZ, UR15, PT, P1 ;  /* 0x0000000fff007c0c */ /* 0x000fe2000bf25310 */
[----:B------:R-:W-:Y:S01]  /*10aa0*/  IMAD.MOV.U32 R2, RZ, RZ, R23 ;  /* 0x000000ffff027224 */ /* 0x000fe200078e0017 */
[----:B------:R-:W-:Y:S01]  /*10ab0*/  ULDC UR13, c[0x0][0x648] ;  /* 0x00019200000d7ab9 */ /* 0x000fe20000000800 */
[----:B------:R-:W2:Y:S02]  /*10ac0*/  F2I.U32.TRUNC.NTZ R6, R6 ;  /* 0x0000000600067305 */ /* 0x000ea4000020f000 */
[----:B------:R-:W-:Y:S01]  /*10ad0*/  IMAD.WIDE.U32 R2, R5, UR8, R2 ;  /* 0x0000000805027c25 */ /* 0x000fe2000f8e0002 */
[----:B0-----:R-:W-:-:S03]  /*10ae0*/  R2UR UR8, R12 ;  /* 0x000000000c0872ca */ /* 0x001fc600000e0000 */
[----:B------:R-:W-:Y:S01]  /*10af0*/  IMAD R5, R5, UR9, R4 ;  /* 0x0000000905057c24 */ /* 0x000fe2000f8e0204 */
[----:B------:R-:W-:-:S03]  /*10b00*/  ULDC UR9, c[0x0][0x618] ;  /* 0x0001860000097ab9 */ /* 0x000fc60000000800 */
[----:B------:R-:W-:-:S05]  /*10b10*/  IMAD.IADD R3, R3, 0x1, R5 ;  /* 0x0000000103037824 */ /* 0x000fca00078e0205 */
[--C-:B------:R-:W-:Y:S02]  /*10b20*/  SHF.R.U64 R12, R2, UR9, R3.reuse ;  /* 0x00000009020c7c19 */ /* 0x100fe40008001203 */
[----:B------:R-:W-:Y:S01]  /*10b30*/  SHF.R.U32.HI R3, RZ, UR9, R3 ;  /* 0x00000009ff037c19 */ /* 0x000fe20008011603 */
[----:B------:R-:W-:Y:S01]  /*10b40*/  ULDC UR9, c[0x0][0x608] ;  /* 0x0001820000097ab9 */ /* 0x000fe20000000800 */
[----:B--2---:R-:W-:Y:S02]  /*10b50*/  R2UR UR10, R6 ;  /* 0x00000000060a72ca */ /* 0x004fe400000e0000 */
[--C-:B------:R-:W-:Y:S02]  /*10b60*/  SHF.R.U64 R14, R12, UR9, R3.reuse ;  /* 0x000000090c0e7c19 */ /* 0x100fe40008001203 */
[----:B------:R-:W-:Y:S01]  /*10b70*/  SHF.R.U32.HI R3, RZ, UR9, R3 ;  /* 0x00000009ff037c19 */ /* 0x000fe20008011603 */
[----:B------:R-:W-:-:S03]  /*10b80*/  UIADD3 UR9, -UR8, URZ, URZ ;  /* 0x0000003f08097290 */ /* 0x000fc6000fffe13f */
[--C-:B------:R-:W-:Y:S01]  /*10b90*/  SHF.R.U64 R16, R14, UR11, R3.reuse ;  /* 0x0000000b0e107c19 */ /* 0x100fe20008001203 */
[----:B------:R-:W-:Y:S01]  /*10ba0*/  ULDC UR8, c[0x0][0x144] ;  /* 0x0000510000087ab9 */ /* 0x000fe20000000800 */
[----:B------:R-:W-:-:S03]  /*10bb0*/  SHF.R.U32.HI R3, RZ, UR11, R3 ;  /* 0x0000000bff037c19 */ /* 0x000fc60008011603 */
[----:B------:R-:W-:Y:S01]  /*10bc0*/  IMAD.MOV.U32 R2, RZ, RZ, R16 ;  /* 0x000000ffff027224 */ /* 0x000fe200078e0010 */
[----:B------:R-:W-:Y:S06]  /*10bd0*/  @!P1 BRA `(.L_x_434) ;  /* 0x0000000000289947 */ /* 0x000fec0003800000 */
        /* <DEDUP_REMOVED lines=10> */
.L_x_434:
[----:B------:R-:W-:Y:S01]  /*10c80*/  UISETP.NE.AND UP0, UPT, UR38, URZ, UPT ;  /* 0x0000003f2600728c */ /* 0x000fe2000bf05270 */
[----:B------:R-:W-:Y:S01]  /*10c90*/  SHF.R.U64 R3, R2, UR13, R3 ;  /* 0x0000000d02037c19 */ /* 0x000fe20008001203 */
[----:B------:R-:W-:Y:S01]  /*10ca0*/  UIADD3 UR10, -UR10, URZ, URZ ;  /* 0x0000003f0a0a7290 */ /* 0x000fe2000fffe13f */
[----:B------:R-:W-:Y:S01]  /*10cb0*/  LOP3.LUT R2, R14, UR6, RZ, 0xc0, !PT ;  /* 0x000000060e027c12 */ /* 0x000fe2000f8ec0ff */
[----:B------:R-:W-:Y:S02]  /*10cc0*/  UIMAD UR7, UR8, UR9, UR7 ;  /* 0x00000009080772a4 */ /* 0x000fe4000f8e0207 */
[----:B------:R-:W-:Y:S01]  /*10cd0*/  IMAD.MOV R5, RZ, RZ, -R3 ;  /* 0x000000ffff057224 */ /* 0x000fe200078e0a03 */
[----:B------:R-:W-:Y:S01]  /*10ce0*/  ULDC UR8, c[0x0][0x148] ;  /* 0x0000520000087ab9 */ /* 0x000fe20000000800 */
[----:B------:R-:W-:Y:S01]  /*10cf0*/  IMAD R4, R3, UR5, R2 ;  /* 0x0000000503047c24 */ /* 0x000fe2000f8e0202 */
[----:B------:R-:W-:Y:S02]  /*10d00*/  LOP3.LUT R3, R12, UR4, RZ, 0xc0, !PT ;  /* 0x000000040c037c12 */ /* 0x000fe4000f8ec0ff */
[----:B------:R-:W-:Y:S01]  /*10d10*/  @UP0 UIMAD UR7, UR8, UR10, UR12 ;  /* 0x0000000a080702a4 */ /* 0x000fe2000f8e020c */
[----:B------:R-:W-:-:S02]  /*10d20*/  PLOP3.LUT P1, PT, PT, PT, UP0, 0x80, 0x0 ;  /* 0x000000000000781c */ /* 0x000fc40003f2f008 */
[----:B------:R-:W-:Y:S02]  /*10d30*/  ULDC UR8, c[0x0][0x638] ;  /* 0x00018e0000087ab9 */ /* 0x000fe40000000800 */
[----:B------:R-:W-:Y:S02]  /*10d40*/  IMAD R2, R5, UR8, R16 ;  /* 0x0000000805027c24 */ /* 0x000fe4000f8e0210 */
[----:B-1----:R-:W-:Y:S01]  /*10d50*/  IMAD R11, R4, R11, UR7 ;  /* 0x00000007040b7e24 */ /* 0x002fe2000f8e020b */
[----:B------:R-:W-:Y:S01]  /*10d60*/  ULDC UR7, c[0x0][0x600] ;  /* 0x0001800000077ab9 */ /* 0x000fe20000000800 */
[----:B------:R-:W-:Y:S02]  /*10d70*/  IMAD.MOV.U32 R5, RZ, RZ, 0x1 ;  /* 0x00000001ff057424 */ /* 0x000fe400078e00ff */
[----:B------:R-:W-:-:S03]  /*10d80*/  IMAD R4, R2, UR7, R3 ;  /* 0x0000000702047c24 */ /* 0x000fc6000f8e0203 */
[----:B------:R-:W-:Y:S02]  /*10d90*/  PRMT R2, R5, 0x7610, R2 ;  /* 0x0000761005027816 */ /* 0x000fe40000000002 */
[----:B------:R-:W-:Y:S02]  /*10da0*/  SEL R5, R4, R11, !P1 ;  /* 0x0000000b04057207 */ /* 0x000fe40004800000 */
[----:B------:R-:W-:-:S03]  /*10db0*/  SEL R3, R11, R4, !P1 ;  /* 0x000000040b037207 */ /* 0x000fc60004800000 */
[----:B------:R1:W-:Y:S04]  /*10dc0*/  STL [R1+0x4], R5 ;  /* 0x0000040501007387 */ /* 0x0003e80000100800 */
[----:B------:R1:W-:Y:S02]  /*10dd0*/  STL [R1], R3 ;  /* 0x0000000301007387 */ /* 0x0003e40000100800 */
.L_x_432:
[----:B------:R-:W-:Y:S05]  /*10de0*/  BSYNC B1 ;  /* 0x0000000000017941 */ /* 0x000fea0003800000 */
.L_x_431:
[----:B------:R-:W-:-:S13]  /*10df0*/  LOP3.LUT P1, RZ, R2, 0xff, RZ, 0xc0, !PT ;  /* 0x000000ff02ff7812 */ /* 0x000fda000782c0ff */
[----:B------:R-:W-:Y:S05]  /*10e00*/  @P1 BRA `(.L_x_435) ;  /* 0xfffffff400041947 */ /* 0x000fea000383ffff */
[----:B------:R-:W-:Y:S05]  /*10e10*/  BSYNC B0 ;  /* 0x0000000000007941 */ /* 0x000fea0003800000 */
.L_x_423:
[----:B------:R-:W-:-:S03]  /*10e20*/  UMOV UR7, 0xffffffff ;  /* 0xffffffff00077882 */ /* 0x000fc60000000000 */
[----:B------:R-:W-:Y:S05]  /*10e30*/  BRA.DIV UR7, `(.L_x_436) ;  /* 0x0000000a07fc7947 */ /* 0x000fea000b800000 */
[----:B------:R-:W-:-:S13]  /*10e40*/  ELECT P6, URZ, PT ;  /* 0x00000000003f782f */ /* 0x000fda00038c0000 */
.L_x_464:
[----:B------:R-:W-:Y:S04]  /*10e50*/  BSSY B0, `(.L_x_437) ;  /* 0x0000098000007945 */ /* 0x000fe80003800000 */
[----:B------:R-:W-:Y:S05]  /*10e60*/  @!P6 BRA `(.L_x_438) ;  /* 0x000000080058e947 */ /* 0x000fea0003800000 */
[----:B------:R-:W-:-:S04]  /*10e70*/  ULOP3.LUT UR7, UR36, 0x2, URZ, 0xfc, !UPT ;  /* 0x0000000224077892 */ /* 0x000fc8000f8efc3f */
[----:B------:R-:W-:-:S06]  /*10e80*/  UISETP.NE.AND UP0, UPT, UR7, 0x3, UPT ;  /* 0x000000030700788c */ /* 0x000fcc000bf05270 */
[----:B------:R-:W-:-:S13]  /*10e90*/  PLOP3.LUT P0, PT, PT, PT, UP0, 0x80, 0x0 ;  /* 0x000000000000781c */ /* 0x000fda0003f0f008 */
[----:B------:R-:W-:Y:S05]  /*10ea0*/  @!P0 BRA `(.L_x_439) ;  /* 0x0000000000048947 */ /* 0x000fea0003800000 */
[----:B------:R-:W-:Y:S01]  /*10eb0*/  BPT.TRAP 0x1 ;  /* 0x000000040000795c */ /* 0x000fe20000300000 */
.L_x_439:
[----:B01----:R-:W0:Y:S01]  /*10ec0*/  S2R R3, SR_CgaCtaId ;  /* 0x0000000000037919 */ /* 0x003e220000008800 */
[----:B------:R-:W-:-:S04]  /*10ed0*/  MOV R2, 0x400 ;  /* 0x0000040000027802 */ /* 0x000fc80000000f00 */
[----:B0-----:R-:W-:Y:S02]  /*10ee0*/  LEA R3, R3, R2, 0x18 ;  /* 0x0000000203037211 */ /* 0x001fe400078ec0ff */
[----:B------:R-:W-:-:S03]  /*10ef0*/  SHF.L.U32 R2, R8, 0x1f, RZ ;  /* 0x0000001f08027819 */ /* 0x000fc600000006ff */
[----:B------:R-:W-:-:S04]  /*10f00*/  VIADD R3, R3, 0x80 ;  /* 0x0000008003037836 */ /* 0x000fc80000000000 */
[C---:B------:R-:W-:Y:S02]  /*10f10*/  IMAD R7, R0.reuse, 0x8, R3 ;  /* 0x0000000800077824 */ /* 0x040fe400078e0203 */
[----:B------:R-:W-:Y:S02]  /*10f20*/  VIADD R0, R0, 0x1 ;  /* 0x0000000100007836 */ /* 0x000fe40000000000 */
[----:B------:R-:W0:Y:S03]  /*10f30*/  SYNCS.PHASECHK.TRANS64.TRYWAIT P0, [R7+URZ], R2 ;  /* 0x00000002070075a7 */ /* 0x000e26000800017f */
[----:B------:R-:W-:-:S04]  /*10f40*/  ISETP.NE.AND P1, PT, R0, 0x10, PT ;  /* 0x000000100000780c */ /* 0x000fc80003f25270 */
[----:B------:R-:W-:Y:S02]  /*10f50*/  SEL R5, RZ, 0x1, P1 ;  /* 0x00000001ff057807 */ /* 0x000fe40000800000 */
[----:B------:R-:W-:Y:S02]  /*10f60*/  SEL R0, R0, RZ, P1 ;  /* 0x000000ff00007207 */ /* 0x000fe40000800000 */
[----:B------:R-:W-:-:S03]  /*10f70*/  LOP3.LUT R5, R8, R5, RZ, 0x3c, !PT ;  /* 0x0000000508057212 */ /* 0x000fc600078e3cff */
[----:B------:R-:W-:Y:S01]  /*10f80*/  IMAD R9, R0, 0x8, R3 ;  /* 0x0000000800097824 */ /* 0x000fe200078e0203 */
[----:B------:R-:W-:Y:S01]  /*10f90*/  SHF.L.U32 R4, R5, 0x1f, RZ ;  /* 0x0000001f05047819 */ /* 0x000fe200000006ff */
[----:B0-----:R-:W-:Y:S06]  /*10fa0*/  @!P0 BRA `(.L_x_440) ;  /* 0x0000000800c08947 */ /* 0x001fec0003800000 */
.L_x_465:
[----:B------:R-:W1:Y:S01]  /*10fb0*/  SYNCS.PHASECHK.TRANS64.TRYWAIT P0, [R9+URZ], R4 ;  /* 0x00000004090075a7 */ /* 0x000e62000800017f */
[----:B------:R-:W-:-:S05]  /*10fc0*/  VIADD R0, R0, 0x1 ;  /* 0x0000000100007836 */ /* 0x000fca0000000000 */
[----:B------:R-:W-:-:S04]  /*10fd0*/  ISETP.NE.AND P1, PT, R0, 0x10, PT ;  /* 0x000000100000780c */ /* 0x000fc80003f25270 */
[----:B0-----:R-:W-:Y:S02]  /*10fe0*/  SEL R2, RZ, 0x1, P1 ;  /* 0x00000001ff027807 */ /* 0x001fe40000800000 */
[----:B------:R-:W-:Y:S02]  /*10ff0*/  SEL R0, R0, RZ, P1 ;  /* 0x000000ff00007207 */ /* 0x000fe40000800000 */
[----:B------:R-:W-:-:S03]  /*11000*/  LOP3.LUT R7, R5, R2, RZ, 0x3c, !PT ;  /* 0x0000000205077212 */ /* 0x000fc600078e3cff */
[----:B------:R-:W-:Y:S01]  /*11010*/  IMAD R6, R0, 0x8, R3 ;  /* 0x0000000800067824 */ /* 0x000fe200078e0203 */
[----:B------:R-:W-:Y:S01]  /*11020*/  SHF.L.U32 R5, R7, 0x1f, RZ ;  /* 0x0000001f07057819 */ /* 0x000fe200000006ff */
[----:B-1----:R-:W-:Y:S06]  /*11030*/  @!P0 BRA `(.L_x_441) ;  /* 0x0000000800b08947 */ /* 0x002fec0003800000 */
.L_x_466:
[----:B------:R-:W1:Y:S01]  /*11040*/  SYNCS.PHASECHK.TRANS64.TRYWAIT P0, [R6+URZ], R5 ;  /* 0x00000005060075a7 */ /* 0x000e62000800017f */
[----:B------:R-:W-:-:S05]  /*11050*/  VIADD R0, R0, 0x1 ;  /* 0x0000000100007836 */ /* 0x000fca0000000000 */
[----:B------:R-:W-:-:S04]  /*11060*/  ISETP.NE.AND P1, PT, R0, 0x10, PT ;  /* 0x000000100000780c */ /* 0x000fc80003f25270 */
[----:B------:R-:W-:Y:S02]  /*11070*/  SEL R2, RZ, 0x1, P1 ;  /* 0x00000001ff027807 */ /* 0x000fe40000800000 */
[----:B------:R-:W-:Y:S02]  /*11080*/  SEL R0, R0, RZ, P1 ;  /* 0x000000ff00007207 */ /* 0x000fe40000800000 */
[----:B------:R-:W-:-:S03]  /*11090*/  LOP3.LUT R7, R7, R2, RZ, 0x3c, !PT ;  /* 0x0000000207077212 */ /* 0x000fc600078e3cff */
[----:B0-----:R-:W-:Y:S01]  /*110a0*/  IMAD R9, R0, 0x8, R3 ;  /* 0x0000000800097824 */ /* 0x001fe200078e0203 */
[----:B------:R-:W-:Y:S01]  /*110b0*/  SHF.L.U32 R4, R7, 0x1f, RZ ;  /* 0x0000001f07047819 */ /* 0x000fe200000006ff */
[----:B-1----:R-:W-:Y:S06]  /*110c0*/  @!P0 BRA `(.L_x_442) ;  /* 0x0000000800a08947 */ /* 0x002fec0003800000 */
.L_x_467:
        /* <DEDUP_REMOVED lines=9> */
.L_x_468:
        /* <DEDUP_REMOVED lines=9> */
.L_x_469:
        /* <DEDUP_REMOVED lines=9> */
.L_x_470:
        /* <DEDUP_REMOVED lines=9> */
.L_x_471:
        /* <DEDUP_REMOVED lines=9> */
.L_x_472:
        /* <DEDUP_REMOVED lines=9> */
.L_x_473:
        /* <DEDUP_REMOVED lines=9> */
.L_x_474:
        /* <DEDUP_REMOVED lines=9> */
.L_x_475:
        /* <DEDUP_REMOVED lines=9> */
.L_x_476:
        /* <DEDUP_REMOVED lines=9> */
.L_x_477:
        /* <DEDUP_REMOVED lines=9> */
.L_x_478:
[----:B------:R-:W1:Y:S01]  /*11700*/  SYNCS.PHASECHK.TRANS64.TRYWAIT P0, [R6+URZ], R5 ;  /* 0x00000005060075a7 */ /* 0x000e62000800017f */
[----:B------:R-:W-:-:S05]  /*11710*/  VIADD R0, R0, 0x1 ;  /* 0x0000000100007836 */ /* 0x000fca0000000000 */
[----:B------:R-:W-:-:S04]  /*11720*/  ISETP.NE.AND P1, PT, R0, 0x10, PT ;  /* 0x000000100000780c */ /* 0x000fc80003f25270 */
[----:B------:R-:W-:Y:S02]  /*11730*/  SEL R2, RZ, 0x1, P1 ;  /* 0x00000001ff027807 */ /* 0x000fe40000800000 */
[----:B------:R-:W-:Y:S02]  /*11740*/  SEL R0, R0, RZ, P1 ;  /* 0x000000ff00007207 */ /* 0x000fe40000800000 */
[----:B------:R-:W-:Y:S01]  /*11750*/  LOP3.LUT R2, R7, R2, RZ, 0x3c, !PT ;  /* 0x0000000207027212 */ /* 0x000fe200078e3cff */
[----:B-1----:R-:W-:Y:S06]  /*11760*/  @!P0 BRA `(.L_x_454) ;  /* 0x0000000400e88947 */ /* 0x002fec0003800000 */
.L_x_479:
[----:B------:R-:W-:Y:S01]  /*11770*/  IMAD R3, R0, 0x8, R3 ;  /* 0x0000000800037824 */ /* 0x000fe200078e0203 */
[----:B------:R-:W-:-:S07]  /*11780*/  SHF.L.U32 R0, R2, 0x1f, RZ ;  /* 0x0000001f02007819 */ /* 0x000fce00000006ff */
.L_x_455:
[----:B--2---:R2:W3:Y:S02]  /*11790*/  SYNCS.PHASECHK.TRANS64.TRYWAIT P0, [R3+URZ], R0 ;  /* 0x00000000030075a7 */ /* 0x0044e4000800017f */
[----:B---3--:R-:W-:Y:S05]  /*117a0*/  @!P0 NANOSLEEP.SYNCS 0x989680 ;  /* 0x009896800000895d */ /* 0x008fea0003900000 */
[----:B------:R-:W3:Y:S02]  /*117b0*/  @!P0 SYNCS.PHASECHK.TRANS64 P0, [R3+URZ], R0 ;  /* 0x00000000030085a7 */ /* 0x000ee4000800007f */
[----:B---3--:R-:W-:Y:S05]  /*117c0*/  @!P0 BRA `(.L_x_455) ;  /* 0xfffffffc00f08947 */ /* 0x008fea000383ffff */
.L_x_438:
[----:B------:R-:W-:Y:S05]  /*117d0*/  BSYNC B0 ;  /* 0x0000000000007941 */ /* 0x000fea0003800000 */
.L_x_437:
[----:B------:R-:W-:Y:S05]  /*117e0*/  EXIT ;  /* 0x000000000000794d */ /* 0x000fea0003800000 */
.L_x_19:
[----:B-1----:R-:W-:-:S04]  /*117f0*/  IMAD.U32 R0, RZ, RZ, UR46 ;  /* 0x0000002eff007e24 */ /* 0x002fc8000f8e00ff */
[----:B------:R1:W2:Y:S03]  /*11800*/  SYNCS.PHASECHK.TRANS64.TRYWAIT P0, [R0+URZ], R3 ;  /* 0x00000003000075a7 */ /* 0x0002a6000800017f */
[----:B--2---:R-:W-:Y:S05]  /*11810*/  @!P0 NANOSLEEP.SYNCS 0x989680 ;  /* 0x009896800000895d */ /* 0x004fea0003900000 */
[----:B------:R-:W2:Y:S02]  /*11820*/  @!P0 SYNCS.PHASECHK.TRANS64 P0, [R0+URZ], R3 ;  /* 0x00000003000085a7 */ /* 0x000ea4000800007f */
[----:B--2---:R-:W-:Y:S05]  /*11830*/  @!P0 BRA `(.L_x_19) ;  /* 0xfffffffc00ec8947 */ /* 0x004fea000383ffff */
[----:B------:R-:W-:Y:S05]  /*11840*/  BRA `(.L_x_456) ;  /* 0xffffff0000607947 */ /* 0x000fea000383ffff */
.L_x_24:
[----:B--2---:R2:W3:Y:S02]  /*11850*/  SYNCS.PHASECHK.TRANS64.TRYWAIT P1, [R3+URZ], R0 ;  /* 0x00000000030075a7 */ /* 0x0044e4000802017f */
[----:B---3--:R-:W-:Y:S05]  /*11860*/  @!P1 NANOSLEEP.SYNCS 0x989680 ;  /* 0x009896800000995d */ /* 0x008fea0003900000 */
[----:B------:R-:W3:Y:S02]  /*11870*/  @!P1 SYNCS.PHASECHK.TRANS64 P1, [R3+URZ], R0 ;  /* 0x00000000030095a7 */ /* 0x000ee4000802007f */
[----:B---3--:R-:W-:Y:S05]  /*11880*/  @!P1 BRA `(.L_x_24) ;  /* 0xfffffffc00f09947 */ /* 0x008fea000383ffff */
[----:B------:R-:W-:Y:S05]  /*11890*/  BRA `(.L_x_23) ;  /* 0xffffff0000d47947 */ /* 0x000fea000383ffff */
.L_x_29:
[----:B-1----:R-:W-:-:S04]  /*118a0*/  IMAD.U32 R5, RZ, RZ, UR4 ;  /* 0x00000004ff057e24 */ /* 0x002fc8000f8e00ff */
[----:B------:R1:W2:Y:S03]  /*118b0*/  SYNCS.PHASECHK.TRANS64.TRYWAIT P1, [R5+URZ], R4 ;  /* 0x00000004050075a7 */ /* 0x0002a6000802017f */
[----:B--2---:R-:W-:Y:S05]  /*118c0*/  @!P1 NANOSLEEP.SYNCS 0x989680 ;  /* 0x009896800000995d */ /* 0x004fea0003900000 */
[----:B------:R-:W2:Y:S02]  /*118d0*/  @!P1 SYNCS.PHASECHK.TRANS64 P1, [R5+URZ], R4 ;  /* 0x00000004050095a7 */ /* 0x000ea4000802007f */
[----:B--2---:R-:W-:Y:S05]  /*118e0*/  @!P1 BRA `(.L_x_29) ;  /* 0xfffffffc00ec9947 */ /* 0x004fea000383ffff */
[----:B------:R-:W-:Y:S05]  /*118f0*/  BRA `(.L_x_28) ;  /* 0xffffff04005c7947 */ /* 0x000fea000383ffff */
.L_x_35:
[----:B-1----:R-:W-:-:S04]  /*11900*/  IMAD.U32 R0, RZ, RZ, UR46 ;  /* 0x0000002eff007e24 */ /* 0x002fc8000f8e00ff */
[----:B------:R1:W2:Y:S03]  /*11910*/  SYNCS.PHASECHK.TRANS64.TRYWAIT P0, [R0+URZ+0x10], R3 ;  /* 0x00001003000075a7 */ /* 0x0002a6000800017f */
[----:B--2---:R-:W-:Y:S05]  /*11920*/  @!P0 NANOSLEEP.SYNCS 0x989680 ;  /* 0x009896800000895d */ /* 0x004fea0003900000 */
[----:B------:R-:W2:Y:S02]  /*11930*/  @!P0 SYNCS.PHASECHK.TRANS64 P0, [R0+URZ+0x10], R3 ;  /* 0x00001003000085a7 */ /* 0x000ea4000800007f */
[----:B--2---:R-:W-:Y:S05]  /*11940*/  @!P0 BRA `(.L_x_35) ;  /* 0xfffffffc00ec8947 */ /* 0x004fea000383ffff */
[----:B------:R-:W-:Y:S05]  /*11950*/  BRA `(.L_x_457) ;  /* 0xffffff0800647947 */ /* 0x000fea000383ffff */
.L_x_424:
[----:B------:R-:W-:Y:S01]  /*11960*/  BSSY B1, `(.L_x_458) ;  /* 0x0000006000017945 */ /* 0x000fe20003800000 */
[----:B------:R-:W-:-:S07]  /*11970*/  IMAD.MOV.U32 R15, RZ, RZ, -0x1 ;  /* 0xffffffffff0f7424 */ /* 0x000fce00078e00ff */
[----:B------:R-:W-:Y:S05]  /*11980*/  WARPSYNC.COLLECTIVE R15, `(.L_x_459) ;  /* 0x000000000f0c7348 */ /* 0x000fea0003c00000 */
[----:B------:R-:W-:Y:S02]  /*11990*/  ELECT P6, UR62, PT ;  /* 0x00000000003e782f */ /* 0x000fe400038c0000 */
[----:B------:R-:W-:Y:S01]  /*119a0*/  MOV R14, UR62 ;  /* 0x0000003e000e7c02 */ /* 0x000fe20008000f00 */
[----:B------:R-:W-:Y:S10]  /*119b0*/  ENDCOLLECTIVE ;  /* 0x000000000000791b */ /* 0x000ff40003800000 */
.L_x_459:
[----:B------:R-:W-:Y:S05]  /*119c0*/  BSYNC B1 ;  /* 0x0000000000017941 */ /* 0x000fea0003800000 */
.L_x_458:
[----:B------:R-:W-:Y:S05]  /*119d0*/  BRA `(.L_x_460) ;  /* 0xffffffe8001c7947 */ /* 0x000fea000383ffff */
.L_x_427:
[----:B-1----:R1:W2:Y:S02]  /*119e0*/  SYNCS.PHASECHK.TRANS64.TRYWAIT P1, [R11+URZ+0x80], R4 ;  /* 0x000080040b0075a7 */ /* 0x0022a4000802017f */
[----:B--2---:R-:W-:Y:S05]  /*119f0*/  @!P1 NANOSLEEP.SYNCS 0x989680 ;  /* 0x009896800000995d */ /* 0x004fea0003900000 */
[----:B------:R-:W2:Y:S02]  /*11a00*/  @!P1 SYNCS.PHASECHK.TRANS64 P1, [R11+URZ+0x80], R4 ;  /* 0x000080040b0095a7 */ /* 0x000ea4000802007f */
[----:B--2---:R-:W-:Y:S05]  /*11a10*/  @!P1 BRA `(.L_x_427) ;  /* 0xfffffffc00f09947 */ /* 0x004fea000383ffff */
[----:B------:R-:W-:Y:S05]  /*11a20*/  BRA `(.L_x_461) ;  /* 0xffffffe8005c7947 */ /* 0x000fea000383ffff */
.L_x_436:
[----:B------:R-:W-:Y:S01]  /*11a30*/  BSSY B0, `(.L_x_462) ;  /* 0x0000006000007945 */ /* 0x000fe20003800000 */
[----:B------:R-:W-:-:S07]  /*11a40*/  IMAD.MOV.U32 R15, RZ, RZ, -0x1 ;  /* 0xffffffffff0f7424 */ /* 0x000fce00078e00ff */
[----:B01----:R-:W-:Y:S05]  /*11a50*/  WARPSYNC.COLLECTIVE R15, `(.L_x_463) ;  /* 0x000000000f0c7348 */ /* 0x003fea0003c00000 */
[----:B------:R-:W-:Y:S02]  /*11a60*/  ELECT P6, UR62, PT ;  /* 0x00000000003e782f */ /* 0x000fe400038c0000 */
[----:B------:R-:W-:Y:S01]  /*11a70*/  MOV R14, UR62 ;  /* 0x0000003e000e7c02 */ /* 0x000fe20008000f00 */
[----:B01----:R-:W-:Y:S10]  /*11a80*/  ENDCOLLECTIVE ;  /* 0x000000000000791b */ /* 0x003ff40003800000 */
.L_x_463:
[----:B------:R-:W-:Y:S05]  /*11a90*/  BSYNC B0 ;  /* 0x0000000000007941 */ /* 0x000fea0003800000 */
.L_x_462:
[----:B------:R-:W-:Y:S05]  /*11aa0*/  BRA `(.L_x_464) ;  /* 0xfffffff000e87947 */ /* 0x000fea000383ffff */
.L_x_440:
[----:B0-----:R0:W1:Y:S02]  /*11ab0*/  SYNCS.PHASECHK.TRANS64.TRYWAIT P0, [R7+URZ], R2 ;  /* 0x00000002070075a7 */ /* 0x001064000800017f */
[----:B-1----:R-:W-:Y:S05]  /*11ac0*/  @!P0 NANOSLEEP.SYNCS 0x989680 ;  /* 0x009896800000895d */ /* 0x002fea0003900000 */
[----:B------:R-:W1:Y:S02]  /*11ad0*/  @!P0 SYNCS.PHASECHK.TRANS64 P0, [R7+URZ], R2 ;  /* 0x00000002070085a7 */ /* 0x000e64000800007f */
[----:B-1----:R-:W-:Y:S05]  /*11ae0*/  @!P0 BRA `(.L_x_440) ;  /* 0xfffffffc00f08947 */ /* 0x002fea000383ffff */
[----:B------:R-:W-:Y:S05]  /*11af0*/  BRA `(.L_x_465) ;  /* 0xfffffff4002c7947 */ /* 0x000fea000383ffff */
.L_x_441:
[----:B0-----:R0:W1:Y:S02]  /*11b00*/  SYNCS.PHASECHK.TRANS64.TRYWAIT P0, [R9+URZ], R4 ;  /* 0x00000004090075a7 */ /* 0x001064000800017f */
[----:B-1----:R-:W-:Y:S05]  /*11b10*/  @!P0 NANOSLEEP.SYNCS 0x989680 ;  /* 0x009896800000895d */ /* 0x002fea0003900000 */
[----:B------:R-:W1:Y:S02]  /*11b20*/  @!P0 SYNCS.PHASECHK.TRANS64 P0, [R9+URZ], R4 ;  /* 0x00000004090085a7 */ /* 0x000e64000800007f */
[----:B-1----:R-:W-:Y:S05]  /*11b30*/  @!P0 BRA `(.L_x_441) ;  /* 0xfffffffc00f08947 */ /* 0x002fea000383ffff */
[----:B------:R-:W-:Y:S05]  /*11b40*/  BRA `(.L_x_466) ;  /* 0xfffffff4003c7947 */ /* 0x000fea000383ffff */
.L_x_442:
[----:B0-----:R0:W1:Y:S02]  /*11b50*/  SYNCS.PHASECHK.TRANS64.TRYWAIT P0, [R6+URZ], R5 ;  /* 0x00000005060075a7 */ /* 0x001064000800017f */
[----:B-1----:R-:W-:Y:S05]  /*11b60*/  @!P0 NANOSLEEP.SYNCS 0x989680 ;  /* 0x009896800000895d */ /* 0x002fea0003900000 */
[----:B------:R-:W1:Y:S02]  /*11b70*/  @!P0 SYNCS.PHASECHK.TRANS64 P0, [R6+URZ], R5 ;  /* 0x00000005060085a7 */ /* 0x000e64000800007f */
[----:B-1----:R-:W-:Y:S05]  /*11b80*/  @!P0 BRA `(.L_x_442) ;  /* 0xfffffffc00f08947 */ /* 0x002fea000383ffff */
[----:B------:R-:W-:Y:S05]  /*11b90*/  BRA `(.L_x_467) ;  /* 0xfffffff4004c7947 */ /* 0x000fea000383ffff */
.L_x_443:
[----:B0-----:R0:W1:Y:S02]  /*11ba0*/  SYNCS.PHASECHK.TRANS64.TRYWAIT P0, [R9+URZ], R4 ;  /* 0x00000004090075a7 */ /* 0x001064000800017f */
[----:B-1----:R-:W-:Y:S05]  /*11bb0*/  @!P0 NANOSLEEP.SYNCS 0x989680 ;  /* 0x009896800000895d */ /* 0x002fea0003900000 */
[----:B------:R-:W1:Y:S02]  /*11bc0*/  @!P0 SYNCS.PHASECHK.TRANS64 P0, [R9+URZ], R4 ;  /* 0x00000004090085a7 */ /* 0x000e64000800007f */
[----:B-1----:R-:W-:Y:S05]  /*11bd0*/  @!P0 BRA `(.L_x_443) ;  /* 0xfffffffc00f08947 */ /* 0x002fea000383ffff */
[----:B------:R-:W-:Y:S05]  /*11be0*/  BRA `(.L_x_468) ;  /* 0xfffffff4005c7947 */ /* 0x000fea000383ffff */
.L_x_444:
[----:B0-----:R0:W1:Y:S02]  /*11bf0*/  SYNCS.PHASECHK.TRANS64.TRYWAIT P0, [R6+URZ], R5 ;  /* 0x00000005060075a7 */ /* 0x001064000800017f */
[----:B-1----:R-:W-:Y:S05]  /*11c00*/  @!P0 NANOSLEEP.SYNCS 0x989680 ;  /* 0x009896800000895d */ /* 0x002fea0003900000 */
[----:B------:R-:W1:Y:S02]  /*11c10*/  @!P0 SYNCS.PHASECHK.TRANS64 P0, [R6+URZ], R5 ;  /* 0x00000005060085a7 */ /* 0x000e64000800007f */
[----:B-1----:R-:W-:Y:S05]  /*11c20*/  @!P0 BRA `(.L_x_444) ;  /* 0xfffffffc00f08947 */ /* 0x002fea000383ffff */
[----:B------:R-:W-:Y:S05]  /*11c30*/  BRA `(.L_x_469) ;  /* 0xfffffff4006c7947 */ /* 0x000fea000383ffff */
.L_x_445:
[----:B0-----:R0:W1:Y:S02]  /*11c40*/  SYNCS.PHASECHK.TRANS64.TRYWAIT P0, [R9+URZ], R4 ;  /* 0x00000004090075a7 */ /* 0x001064000800017f */
[----:B-1----:R-:W-:Y:S05]  /*11c50*/  @!P0 NANOSLEEP.SYNCS 0x989680 ;  /* 0x009896800000895d */ /* 0x002fea0003900000 */
[----:B------:R-:W1:Y:S02]  /*11c60*/  @!P0 SYNCS.PHASECHK.TRANS64 P0, [R9+URZ], R4 ;  /* 0x00000004090085a7 */ /* 0x000e64000800007f */
[----:B-1----:R-:W-:Y:S05]  /*11c70*/  @!P0 BRA `(.L_x_445) ;  /* 0xfffffffc00f08947 */ /* 0x002fea000383ffff */
[----:B------:R-:W-:Y:S05]  /*11c80*/  BRA `(.L_x_470) ;  /* 0xfffffff4007c7947 */ /* 0x000fea000383ffff */
.L_x_446:
[----:B0-----:R0:W1:Y:S02]  /*11c90*/  SYNCS.PHASECHK.TRANS64.TRYWAIT P0, [R6+URZ], R5 ;  /* 0x00000005060075a7 */ /* 0x001064000800017f */
[----:B-1----:R-:W-:Y:S05]  /*11ca0*/  @!P0 NANOSLEEP.SYNCS 0x989680 ;  /* 0x009896800000895d */ /* 0x002fea0003900000 */
[----:B------:R-:W1:Y:S02]  /*11cb0*/  @!P0 SYNCS.PHASECHK.TRANS64 P0, [R6+URZ], R5 ;  /* 0x00000005060085a7 */ /* 0x000e64000800007f */
[----:B-1----:R-:W-:Y:S05]  /*11cc0*/  @!P0 BRA `(.L_x_446) ;  /* 0xfffffffc00f08947 */ /* 0x002fea000383ffff */
[----:B------:R-:W-:Y:S05]  /*11cd0*/  BRA `(.L_x_471) ;  /* 0xfffffff4008c7947 */ /* 0x000fea000383ffff */
.L_x_447:
[----:B0-----:R0:W1:Y:S02]  /*11ce0*/  SYNCS.PHASECHK.TRANS64.TRYWAIT P0, [R9+URZ], R4 ;  /* 0x00000004090075a7 */ /* 0x001064000800017f */
[----:B-1----:R-:W-:Y:S05]  /*11cf0*/  @!P0 NANOSLEEP.SYNCS 0x989680 ;  /* 0x009896800000895d */ /* 0x002fea0003900000 */
[----:B------:R-:W1:Y:S02]  /*11d00*/  @!P0 SYNCS.PHASECHK.TRANS64 P0, [R9+URZ], R4 ;  /* 0x00000004090085a7 */ /* 0x000e64000800007f */
[----:B-1----:R-:W-:Y:S05]  /*11d10*/  @!P0 BRA `(.L_x_447) ;  /* 0xfffffffc00f08947 */ /* 0x002fea000383ffff */
[----:B------:R-:W-:Y:S05]  /*11d20*/  BRA `(.L_x_472) ;  /* 0xfffffff4009c7947 */ /* 0x000fea000383ffff */
.L_x_448:
[----:B0-----:R0:W1:Y:S02]  /*11d30*/  SYNCS.PHASECHK.TRANS64.TRYWAIT P0, [R6+URZ], R5 ;  /* 0x00000005060075a7 */ /* 0x001064000800017f */
[----:B-1----:R-:W-:Y:S05]  /*11d40*/  @!P0 NANOSLEEP.SYNCS 0x989680 ;  /* 0x009896800000895d */ /* 0x002fea0003900000 */
[----:B------:R-:W1:Y:S02]  /*11d50*/  @!P0 SYNCS.PHASECHK.TRANS64 P0, [R6+URZ], R5 ;  /* 0x00000005060085a7 */ /* 0x000e64000800007f */
[----:B-1----:R-:W-:Y:S05]  /*11d60*/  @!P0 BRA `(.L_x_448) ;  /* 0xfffffffc00f08947 */ /* 0x002fea000383ffff */
[----:B------:R-:W-:Y:S05]  /*11d70*/  BRA `(.L_x_473) ;  /* 0xfffffff400ac7947 */ /* 0x000fea000383ffff */
.L_x_449:
[----:B0-----:R0:W1:Y:S02]  /*11d80*/  SYNCS.PHASECHK.TRANS64.TRYWAIT P0, [R9+URZ], R4 ;  /* 0x00000004090075a7 */ /* 0x001064000800017f */
[----:B-1----:R-:W-:Y:S05]  /*11d90*/  @!P0 NANOSLEEP.SYNCS 0x989680 ;  /* 0x009896800000895d */ /* 0x002fea0003900000 */
[----:B------:R-:W1:Y:S02]  /*11da0*/  @!P0 SYNCS.PHASECHK.TRANS64 P0, [R9+URZ], R4 ;  /* 0x00000004090085a7 */ /* 0x000e64000800007f */
[----:B-1----:R-:W-:Y:S05]  /*11db0*/  @!P0 BRA `(.L_x_449) ;  /* 0xfffffffc00f08947 */ /* 0x002fea000383ffff */
[----:B------:R-:W-:Y:S05]  /*11dc0*/  BRA `(.L_x_474) ;  /* 0xfffffff400bc7947 */ /* 0x000fea000383ffff */
.L_x_450:
[----:B0-----:R0:W1:Y:S02]  /*11dd0*/  SYNCS.PHASECHK.TRANS64.TRYWAIT P0, [R6+URZ], R5 ;  /* 0x00000005060075a7 */ /* 0x001064000800017f */
[----:B-1----:R-:W-:Y:S05]  /*11de0*/  @!P0 NANOSLEEP.SYNCS 0x989680 ;  /* 0x009896800000895d */ /* 0x002fea0003900000 */
[----:B------:R-:W1:Y:S02]  /*11df0*/  @!P0 SYNCS.PHASECHK.TRANS64 P0, [R6+URZ], R5 ;  /* 0x00000005060085a7 */ /* 0x000e64000800007f */
[----:B-1----:R-:W-:Y:S05]  /*11e00*/  @!P0 BRA `(.L_x_450) ;  /* 0xfffffffc00f08947 */ /* 0x002fea000383ffff */
[----:B------:R-:W-:Y:S05]  /*11e10*/  BRA `(.L_x_475) ;  /* 0xfffffff400cc7947 */ /* 0x000fea000383ffff */
.L_x_451:
[----:B0-----:R0:W1:Y:S02]  /*11e20*/  SYNCS.PHASECHK.TRANS64.TRYWAIT P0, [R9+URZ], R4 ;  /* 0x00000004090075a7 */ /* 0x001064000800017f */
[----:B-1----:R-:W-:Y:S05]  /*11e30*/  @!P0 NANOSLEEP.SYNCS 0x989680 ;  /* 0x009896800000895d */ /* 0x002fea0003900000 */
[----:B------:R-:W1:Y:S02]  /*11e40*/  @!P0 SYNCS.PHASECHK.TRANS64 P0, [R9+URZ], R4 ;  /* 0x00000004090085a7 */ /* 0x000e64000800007f */
[----:B-1----:R-:W-:Y:S05]  /*11e50*/  @!P0 BRA `(.L_x_451) ;  /* 0xfffffffc00f08947 */ /* 0x002fea000383ffff */
[----:B------:R-:W-:Y:S05]  /*11e60*/  BRA `(.L_x_476) ;  /* 0xfffffff400dc7947 */ /* 0x000fea000383ffff */
.L_x_452:
[----:B0-----:R0:W1:Y:S02]  /*11e70*/  SYNCS.PHASECHK.TRANS64.TRYWAIT P0, [R6+URZ], R5 ;  /* 0x00000005060075a7 */ /* 0x001064000800017f */
[----:B-1----:R-:W-:Y:S05]  /*11e80*/  @!P0 NANOSLEEP.SYNCS 0x989680 ;  /* 0x009896800000895d */ /* 0x002fea0003900000 */
[----:B------:R-:W1:Y:S02]  /*11e90*/  @!P0 SYNCS.PHASECHK.TRANS64 P0, [R6+URZ], R5 ;  /* 0x00000005060085a7 */ /* 0x000e64000800007f */
[----:B-1----:R-:W-:Y:S05]  /*11ea0*/  @!P0 BRA `(.L_x_452) ;  /* 0xfffffffc00f08947 */ /* 0x002fea000383ffff */
[----:B------:R-:W-:Y:S05]  /*11eb0*/  BRA `(.L_x_477) ;  /* 0xfffffff400ec7947 */ /* 0x000fea000383ffff */
.L_x_453:
[----:B0-----:R0:W1:Y:S02]  /*11ec0*/  SYNCS.PHASECHK.TRANS64.TRYWAIT P0, [R9+URZ], R4 ;  /* 0x00000004090075a7 */ /* 0x001064000800017f */
[----:B-1----:R-:W-:Y:S05]  /*11ed0*/  @!P0 NANOSLEEP.SYNCS 0x989680 ;  /* 0x009896800000895d */ /* 0x002fea0003900000 */
[----:B------:R-:W1:Y:S02]  /*11ee0*/  @!P0 SYNCS.PHASECHK.TRANS64 P0, [R9+URZ], R4 ;  /* 0x00000004090085a7 */ /* 0x000e64000800007f */
[----:B-1----:R-:W-:Y:S05]  /*11ef0*/  @!P0 BRA `(.L_x_453) ;  /* 0xfffffffc00f08947 */ /* 0x002fea000383ffff */
[----:B------:R-:W-:Y:S05]  /*11f00*/  BRA `(.L_x_478) ;  /* 0xfffffff400fc7947 */ /* 0x000fea000383ffff */
.L_x_454:
[----:B-1----:R1:W2:Y:S02]  /*11f10*/  SYNCS.PHASECHK.TRANS64.TRYWAIT P0, [R6+URZ], R5 ;  /* 0x00000005060075a7 */ /* 0x0022a4000800017f */
[----:B--2---:R-:W-:Y:S05]  /*11f20*/  @!P0 NANOSLEEP.SYNCS 0x989680 ;  /* 0x009896800000895d */ /* 0x004fea0003900000 */
[----:B------:R-:W2:Y:S02]  /*11f30*/  @!P0 SYNCS.PHASECHK.TRANS64 P0, [R6+URZ], R5 ;  /* 0x00000005060085a7 */ /* 0x000ea4000800007f */
[----:B--2---:R-:W-:Y:S05]  /*11f40*/  @!P0 BRA `(.L_x_454) ;  /* 0xfffffffc00f08947 */ /* 0x004fea000383ffff */
[----:B------:R-:W-:Y:S05]  /*11f50*/  BRA `(.L_x_479) ;  /* 0xfffffff800047947 */ /* 0x000fea000383ffff */
.L_x_480:
[----:B------:R-:W-:-:S00]  /*11f60*/  BRA `(.L_x_480) ;  /* 0xfffffffc00fc7947 */ /* 0x000fc0000383ffff */
[----:B------:R-:W-:-:S00]  /*11f70*/  NOP ;  /* 0x0000000000007918 */ /* 0x000fc00000000000 */
        /* <DEDUP_REMOVED lines=8> */
.L_x_481:


//--------------------- .nv.global.init           --------------------------
	.section	.nv.global.init,"aw",@progbits
.nv.global.init:
	.type		$str$22,@object
	.size		$str$22,($str$23 - $str$22)
$str$22:
        /*0000*/ 	.byte	0x6b, 0x5f, 0x74, 0x69, 0x6c, 0x65, 0x5f, 0x63, 0x6f, 0x75, 0x6e, 0x74, 0x20, 0x3e, 0x3d, 0x20
        /*0010*/ 	.byte	0x31, 0x00
	.type		$str$23,@object
	.size		$str$23,(__unnamed_1 - $str$23)
$str$23:
        /*0012*/ 	.byte	0x2f, 0x74, 0x6d, 0x70, 0x2f, 0x63, 0x75, 0x74, 0x6c, 0x61, 0x73, 0x73, 0x5f, 0x73, 0x77, 0x65
        /*0022*/ 	.byte	0x65, 0x70, 0x5f, 0x73, 0x72, 0x63, 0x2f, 0x69, 0x6e, 0x63, 0x6c, 0x75, 0x64, 0x65, 0x2f, 0x63
        /*0032*/ 	.byte	0x75, 0x74, 0x6c, 0x61, 0x73, 0x73, 0x2f, 0x67, 0x65, 0x6d, 0x6d, 0x2f, 0x63, 0x6f, 0x6c, 0x6c
        /*0042*/ 	.byte	0x65, 0x63, 0x74, 0x69, 0x76, 0x65, 0x2f, 0x73, 0x6d, 0x39, 0x30, 0x5f, 0x6d, 0x6d, 0x61, 0x5f
        /*0052*/ 	.byte	0x74, 0x6d, 0x61, 0x5f, 0x67, 0x6d, 0x6d, 0x61, 0x5f, 0x73, 0x73, 0x5f, 0x77, 0x61, 0x72, 0x70
        /*0062*/ 	.byte	0x73, 0x70, 0x65, 0x63, 0x69, 0x61, 0x6c, 0x69, 0x7a, 0x65, 0x64, 0x2e, 0x68, 0x70, 0x70, 0x00
	.type		__unnamed_1,@object
	.size		__unnamed_1,(.L_0 - __unnamed_1)
__unnamed_1:
        /*0072*/ 	.byte	0x76, 0x6f, 0x69, 0x64, 0x20, 0x63, 0x75, 0x74, 0x6c, 0x61, 0x73, 0x73, 0x3a, 0x3a, 0x67, 0x65
        /* <DEDUP_REMOVED lines=180> */
        /*0bc2*/ 	.byte	0x74, 0x65, 0x3a, 0x3a, 0x69, 0x64, 0x65, 0x6e, 0x74, 0x69, 0x74, 0x79, 0x5d, 0x00
.L_0:


//--------------------- .nv.shared._ZN7cutlass13device_kernelINS_4gemm6kernel13GemmUniversalIN4cute5tupleIJiiiiEEENS1_10collective13CollectiveMmaINS1_34MainloopSm90TmaGmmaWarpSpecializedILi16ENS5_IJNS4_1CILi2EEENSA_ILi1EEESC_EEENS1_32KernelTmaWarpSpecializedPingpongEEENS5_IJNSA_ILi64EEENSA_ILi384EEENSA_ILi16EEEEEENS_10bfloat16_tENS5_IJlSC_lEEESK_SL_NS4_8TiledMMAINS4_8MMA_AtomIJNS4_4SM904GMMA28MMA_64x192x16_F32BF16BF16_SSILNSP_5MajorE0ELSR_0ELNSP_7ScaleInE1ELSS_1EEEEEENS4_6LayoutINS5_IJSC_SC_SC_EEENS5_IJNSA_ILi0EEESX_SX_EEEEENS5_IJNS4_10UnderscoreES10_S10_EEEEENS4_13SM90_TMA_LOADENS4_14ComposedLayoutINS4_7SwizzleILi1ELi4ELi3EEENS4_18smem_ptr_flag_bitsILi16EEENSV_INS5_IJNSA_ILi8EEESI_EEENS5_IJSI_SC_EEEEEEEvNS4_8identityENS4_23SM90_TMA_LOAD_MULTICASTES1D_vS1E_EENS_8epilogue10collective6detail29Sm90TmaWarpSpecializedAdapterINS1I_15DefaultEpilogueISK_SL_SL_NS1H_6thread17LinearCombinationISK_Li1EffLNS1M_9ScaleType4KindE0ELNS_15FloatRoundStyleE2ESK_EENS1_15EpilogueDefaultEEEEEvvEEEEvNT_6ParamsE --------------------------
	.section	.nv.shared._ZN7cutlass13device_kernelINS_4gemm6kernel13GemmUniversalIN4cute5tupleIJiiiiEEENS1_10collective13CollectiveMmaINS1_34MainloopSm90TmaGmmaWarpSpecializedILi16ENS5_IJNS4_1CILi2EEENSA_ILi1EEESC_EEENS1_32KernelTmaWarpSpecializedPingpongEEENS5_IJNSA_ILi64EEENSA_ILi384EEENSA_ILi16EEEEEENS_10bfloat16_tENS5_IJlSC_lEEESK_SL_NS4_8TiledMMAINS4_8MMA_AtomIJNS4_4SM904GMMA28MMA_64x192x16_F32BF16BF16_SSILNSP_5MajorE0ELSR_0ELNSP_7ScaleInE1ELSS_1EEEEEENS4_6LayoutINS5_IJSC_SC_SC_EEENS5_IJNSA_ILi0EEESX_SX_EEEEENS5_IJNS4_10UnderscoreES10_S10_EEEEENS4_13SM90_TMA_LOADENS4_14ComposedLayoutINS4_7SwizzleILi1ELi4ELi3EEENS4_18smem_ptr_flag_bitsILi16EEENSV_INS5_IJNSA_ILi8EEESI_EEENS5_IJSI_SC_EEEEEEEvNS4_8identityENS4_23SM90_TMA_LOAD_MULTICASTES1D_vS1E_EENS_8epilogue10collective6detail29Sm90TmaWarpSpecializedAdapterINS1I_15DefaultEpilogueISK_SL_SL_NS1H_6thread17LinearCombinationISK_Li1EffLNS1M_9ScaleType4KindE0ELNS_15FloatRoundStyleE2ESK_EENS1_15EpilogueDefaultEEEEEvvEEEEvNT_6ParamsE,"aw",@nobits
	.sectionflags	@""
	.align	16
	.zero		1024


//--------------------- .nv.shared.reserved.0     --------------------------
	.section	.nv.shared.reserved.0,"aw",@nobits
	.weak		__nv_reservedSMEM_offset_0_alias
	.size		__nv_reservedSMEM_offset_0_alias, 0, 0
	.other		__nv_reservedSMEM_offset_0_alias,@"STO_CUDA_RESERVED_SHARED STV_DEFAULT"
__nv_reservedSMEM_offset_0_alias:
	.zero		0


//--------------------- .nv.global                --------------------------
	.section	.nv.global,"aw",@nobits
.nv.global:
	.type		_ZN39_INTERNAL_9ad7a04e_4_k_cu_a0a3b06c_49024cute1_E,@object
	.size		_ZN39_INTERNAL_9ad7a04e_4_k_cu_a0a3b06c_49024cute1_E,(_ZN39_INTERNAL_9ad7a04e_4_k_cu_a0a3b06c_49024cuda3std3__45__cpo6cbeginE - _ZN39_INTERNAL_9ad7a04e_4_k_cu_a0a3b06c_49024cute1_E)
_ZN39_INTERNAL_9ad7a04e_4_k_cu_a0a3b06c_49024cute1_E:
	.zero		1
	.type		_ZN39_INTERNAL_9ad7a04e_4_k_cu_a0a3b06c_49024cuda3std3__45__cpo6cbeginE,@object
	.size		_ZN39_INTERNAL_9ad7a04e_4_k_cu_a0a3b06c_49024cuda3std3__45__cpo6cbeginE,(_ZN39_INTERNAL_9ad7a04e_4_k_cu_a0a3b06c_49024cuda3std3__48in_placeE - _ZN39_INTERNAL_9ad7a04e_4_k_cu_a0a3b06c_49024cuda3std3__45__cpo6cbeginE)
_ZN39_INTERNAL_9ad7a04e_4_k_cu_a0a3b06c_49024cuda3std3__45__cpo6cbeginE:
	.zero		1
	.type		_ZN39_INTERNAL_9ad7a04e_4_k_cu_a0a3b06c_49024cuda3std3__48in_placeE,@object
	.size		_ZN39_INTERNAL_9ad7a04e_4_k_cu_a0a3b06c_49024cuda3std3__48in_placeE,(_ZN39_INTERNAL_9ad7a04e_4_k_cu_a0a3b06c_49024cuda3std6ranges3__45__cpo9iter_moveE - _ZN39_INTERNAL_9ad7a04e_4_k_cu_a0a3b06c_49024cuda3std3__48in_placeE)
_ZN39_INTERNAL_9ad7a04e_4_k_cu_a0a3b06c_49024cuda3std3__48in_placeE:
	.zero		1
	.type		_ZN39_INTERNAL_9ad7a04e_4_k_cu_a0a3b06c_49024cuda3std6ranges3__45__cpo9iter_moveE,@object
	.size		_ZN39_INTERNAL_9ad7a04e_4_k_cu_a0a3b06c_49024cuda3std6ranges3__45__cpo9iter_moveE,(_ZN39_INTERNAL_9ad7a04e_4_k_cu_a0a3b06c_49024cuda3std3__45__cpo5beginE - _ZN39_INTERNAL_9ad7a04e_4_k_cu_a0a3b06c_49024cuda3std6ranges3__45__cpo9iter_moveE)
_ZN39_INTERNAL_9ad7a04e_4_k_cu_a0a3b06c_49024cuda3std6ranges3__45__cpo9iter_moveE:
	.zero		1
	.type		_ZN39_INTERNAL_9ad7a04e_4_k_cu_a0a3b06c_49024cuda3std3__45__cpo5beginE,@object
	.size		_ZN39_INTERNAL_9ad7a04e_4_k_cu_a0a3b06c_49024cuda3std3__45__cpo5beginE,(_ZN39_INTERNAL_9ad7a04e_4_k_cu_a0a3b06c_49024cuda3std3__441_GLOBAL__N__9ad7a04e_4_k_cu_a0a3b06c_49026ignoreE - _ZN39_INTERNAL_9ad7a04e_4_k_cu_a0a3b06c_49024cuda3std3__45__cpo5beginE)
_ZN39_INTERNAL_9ad7a04e_4_k_cu_a0a3b06c_49024cuda3std3__45__cpo5beginE:
	.zero		1
	.type		_ZN39_INTERNAL_9ad7a04e_4_k_cu_a0a3b06c_49024cuda3std3__441_GLOBAL__N__9ad7a04e_4_k_cu_a0a3b06c_49026ignoreE,@object
	.size		_ZN39_INTERNAL_9ad7a04e_4_k_cu_a0a3b06c_49024cuda3std3__441_GLOBAL__N__9ad7a04e_4_k_cu_a0a3b06c_49026ignoreE,(_ZN39_INTERNAL_9ad7a04e_4_k_cu_a0a3b06c_49024cute7productE - _ZN39_INTERNAL_9ad7a04e_4_k_cu_a0a3b06c_49024cuda3std3__441_GLOBAL__N__9ad7a04e_4_k_cu_a0a3b06c_49026ignoreE)
_ZN39_INTERNAL_9ad7a04e_4_k_cu_a0a3b06c_49024cuda3std3__441_GLOBAL__N__9ad7a04e_4_k_cu_a0a3b06c_49026ignoreE:
	.zero		1
	.type		_ZN39_INTERNAL_9ad7a04e_4_k_cu_a0a3b06c_49024cute7productE,@object
	.size		_ZN39_INTERNAL_9ad7a04e_4_k_cu_a0a3b06c_49024cute7productE,(_ZN39_INTERNAL_9ad7a04e_4_k_cu_a0a3b06c_49024cuda3std3__45__cpo3endE - _ZN39_INTERNAL_9ad7a04e_4_k_cu_a0a3b06c_49024cute7productE)
_ZN39_INTERNAL_9ad7a04e_4_k_cu_a0a3b06c_49024cute7productE:
	.zero		1
	.type		_ZN39_INTERNAL_9ad7a04e_4_k_cu_a0a3b06c_49024cuda3std3__45__cpo3endE,@object
	.size		_ZN39_INTERNAL_9ad7a04e_4_k_cu_a0a3b06c_49024cuda3std3__45__cpo3endE,(_ZN39_INTERNAL_9ad7a04e_4_k_cu_a0a3b06c_49024cuda3std3__419piecewise_constructE - _ZN39_INTERNAL_9ad7a04e_4_k_cu_a0a3b06c_49024cuda3std3__45__cpo3endE)
_ZN39_INTERNAL_9ad7a04e_4_k_cu_a0a3b06c_49024cuda3std3__45__cpo3endE:
	.zero		1
	.type		_ZN39_INTERNAL_9ad7a04e_4_k_cu_a0a3b06c_49024cuda3std3__419piecewise_constructE,@object
	.size		_ZN39_INTERNAL_9ad7a04e_4_k_cu_a0a3b06c_49024cuda3std3__419piecewise_constructE,(_ZN39_INTERNAL_9ad7a04e_4_k_cu_a0a3b06c_49024cuda3std3__45__cpo4cendE - _ZN39_INTERNAL_9ad7a04e_4_k_cu_a0a3b06c_49024cuda3std3__419piecewise_constructE)
_ZN39_INTERNAL_9ad7a04e_4_k_cu_a0a3b06c_49024cuda3std3__419piecewise_constructE:
	.zero		1
	.type		_ZN39_INTERNAL_9ad7a04e_4_k_cu_a0a3b06c_49024cuda3std3__45__cpo4cendE,@object
	.size		_ZN39_INTERNAL_9ad7a04e_4_k_cu_a0a3b06c_49024cuda3std3__45__cpo4cendE,(_ZN39_INTERNAL_9ad7a04e_4_k_cu_a0a3b06c_49024cuda3std6ranges3__45__cpo4swapE - _ZN39_INTERNAL_9ad7a04e_4_k_cu_a0a3b06c_49024cuda3std3__45__cpo4cendE)
_ZN39_INTERNAL_9ad7a04e_4_k_cu_a0a3b06c_49024cuda3std3__45__cpo4cendE:
	.zero		1
	.type		_ZN39_INTERNAL_9ad7a04e_4_k_cu_a0a3b06c_49024cuda3std6ranges3__45__cpo4swapE,@object
	.size		_ZN39_INTERNAL_9ad7a04e_4_k_cu_a0a3b06c_49024cuda3std6ranges3__45__cpo4swapE,(.L_8 - _ZN39_INTERNAL_9ad7a04e_4_k_cu_a0a3b06c_49024cuda3std6ranges3__45__cpo4swapE)
_ZN39_INTERNAL_9ad7a04e_4_k_cu_a0a3b06c_49024cuda3std6ranges3__45__cpo4swapE:
	.zero		1
.L_8:


//--------------------- .nv.constant0._ZN7cutlass13device_kernelINS_4gemm6kernel13GemmUniversalIN4cute5tupleIJiiiiEEENS1_10collective13CollectiveMmaINS1_34MainloopSm90TmaGmmaWarpSpecializedILi16ENS5_IJNS4_1CILi2EEENSA_ILi1EEESC_EEENS1_32KernelTmaWarpSpecializedPingpongEEENS5_IJNSA_ILi64EEENSA_ILi384EEENSA_ILi16EEEEEENS_10bfloat16_tENS5_IJlSC_lEEESK_SL_NS4_8TiledMMAINS4_8MMA_AtomIJNS4_4SM904GMMA28MMA_64x192x16_F32BF16BF16_SSILNSP_5MajorE0ELSR_0ELNSP_7ScaleInE1ELSS_1EEEEEENS4_6LayoutINS5_IJSC_SC_SC_EEENS5_IJNSA_ILi0EEESX_SX_EEEEENS5_IJNS4_10UnderscoreES10_S10_EEEEENS4_13SM90_TMA_LOADENS4_14ComposedLayoutINS4_7SwizzleILi1ELi4ELi3EEENS4_18smem_ptr_flag_bitsILi16EEENSV_INS5_IJNSA_ILi8EEESI_EEENS5_IJSI_SC_EEEEEEEvNS4_8identityENS4_23SM90_TMA_LOAD_MULTICASTES1D_vS1E_EENS_8epilogue10collective6detail29Sm90TmaWarpSpecializedAdapterINS1I_15DefaultEpilogueISK_SL_SL_NS1H_6thread17LinearCombinationISK_Li1EffLNS1M_9ScaleType4KindE0ELNS_15FloatRoundStyleE2ESK_EENS1_15EpilogueDefaultEEEEEvvEEEEvNT_6ParamsE --------------------------
	.section	.nv.constant0._ZN7cutlass13device_kernelINS_4gemm6kernel13GemmUniversalIN4cute5tupleIJiiiiEEENS1_10collective13CollectiveMmaINS1_34MainloopSm90TmaGmmaWarpSpecializedILi16ENS5_IJNS4_1CILi2EEENSA_ILi1EEESC_EEENS1_32KernelTmaWarpSpecializedPingpongEEENS5_IJNSA_ILi64EEENSA_ILi384EEENSA_ILi16EEEEEENS_10bfloat16_tENS5_IJlSC_lEEESK_SL_NS4_8TiledMMAINS4_8MMA_AtomIJNS4_4SM904GMMA28MMA_64x192x16_F32BF16BF16_SSILNSP_5MajorE0ELSR_0ELNSP_7ScaleInE1ELSS_1EEEEEENS4_6LayoutINS5_IJSC_SC_SC_EEENS5_IJNSA_ILi0EEESX_SX_EEEEENS5_IJNS4_10UnderscoreES10_S10_EEEEENS4_13SM90_TMA_LOADENS4_14ComposedLayoutINS4_7SwizzleILi1ELi4ELi3EEENS4_18smem_ptr_flag_bitsILi16EEENSV_INS5_IJNSA_ILi8EEESI_EEENS5_IJSI_SC_EEEEEEEvNS4_8identityENS4_23SM90_TMA_LOAD_MULTICASTES1D_vS1E_EENS_8epilogue10collective6detail29Sm90TmaWarpSpecializedAdapterINS1I_15DefaultEpilogueISK_SL_SL_NS1H_6thread17LinearCombinationISK_Li1EffLNS1M_9ScaleType4KindE0ELNS_15FloatRoundStyleE2ESK_EENS1_15EpilogueDefaultEEEEEvvEEEEvNT_6ParamsE,"a",@progbits
	.sectionflags	@""
	.align	4
.nv.constant0._ZN7cutlass13device_kernelINS_4gemm6kernel13GemmUniversalIN4cute5tupleIJiiiiEEENS1_10collective13CollectiveMmaINS1_34MainloopSm90TmaGmmaWarpSpecializedILi16ENS5_IJNS4_1CILi2EEENSA_ILi1EEESC_EEENS1_32KernelTmaWarpSpecializedPingpongEEENS5_IJNSA_ILi64EEENSA_ILi384EEENSA_ILi16EEEEEENS_10bfloat16_tENS5_IJlSC_lEEESK_SL_NS4_8TiledMMAINS4_8MMA_AtomIJNS4_4SM904GMMA28MMA_64x192x16_F32BF16BF16_SSILNSP_5MajorE0ELSR_0ELNSP_7ScaleInE1ELSS_1EEEEEENS4_6LayoutINS5_IJSC_SC_SC_EEENS5_IJNSA_ILi0EEESX_SX_EEEEENS5_IJNS4_10UnderscoreES10_S10_EEEEENS4_13SM90_TMA_LOADENS4_14ComposedLayoutINS4_7SwizzleILi1ELi4ELi3EEENS4_18smem_ptr_flag_bitsILi16EEENSV_INS5_IJNSA_ILi8EEESI_EEENS5_IJSI_SC_EEEEEEEvNS4_8identityENS4_23SM90_TMA_LOAD_MULTICASTES1D_vS1E_EENS_8epilogue10collective6detail29Sm90TmaWarpSpecializedAdapterINS1I_15DefaultEpilogueISK_SL_SL_NS1H_6thread17LinearCombinationISK_Li1EffLNS1M_9ScaleType4KindE0ELNS_15FloatRoundStyleE2ESK_EENS1_15EpilogueDefaultEEEEEvvEEEEvNT_6ParamsE:
	.zero		1664


//--------------------- SYMBOLS --------------------------

	.type		.nv.reservedSmem.offset0,@object
	.size		.nv.reservedSmem.offset0,0x4
	.type		__assertfail,@function
